//
// Generated by NVIDIA NVVM Compiler
//
// Compiler Build ID: CL-36424714
// Cuda compilation tools, release 13.0, V13.0.88
// Based on NVVM 20.0.0
//

.version 9.0
.target sm_100
.address_size 64

	// .globl	_Z4initPiS_S_ii

.visible .entry _Z4initPiS_S_ii(
	.param .u64 .ptr .align 1 _Z4initPiS_S_ii_param_0,
	.param .u64 .ptr .align 1 _Z4initPiS_S_ii_param_1,
	.param .u64 .ptr .align 1 _Z4initPiS_S_ii_param_2,
	.param .u32 _Z4initPiS_S_ii_param_3,
	.param .u32 _Z4initPiS_S_ii_param_4
)
{
	.reg .pred 	%p<2>;
	.reg .b32 	%r<8>;
	.reg .b64 	%rd<11>;

	ld.param.u64 	%rd1, [_Z4initPiS_S_ii_param_0];
	ld.param.u64 	%rd2, [_Z4initPiS_S_ii_param_1];
	ld.param.u64 	%rd3, [_Z4initPiS_S_ii_param_2];
	ld.param.u32 	%r2, [_Z4initPiS_S_ii_param_3];
	mov.u32 	%r3, %ntid.x;
	mov.u32 	%r4, %ctaid.x;
	mov.u32 	%r5, %tid.x;
	mad.lo.s32 	%r1, %r3, %r4, %r5;
	setp.ge.s32 	%p1, %r1, %r2;
	@%p1 bra 	$L__BB0_2;
	cvta.to.global.u64 	%rd4, %rd2;
	cvta.to.global.u64 	%rd5, %rd3;
	cvta.to.global.u64 	%rd6, %rd1;
	mul.wide.s32 	%rd7, %r1, 4;
	add.s64 	%rd8, %rd4, %rd7;
	mov.b32 	%r6, -1;
	st.global.u32 	[%rd8], %r6;
	add.s64 	%rd9, %rd5, %rd7;
	st.global.u32 	[%rd9], %r6;
	add.s64 	%rd10, %rd6, %rd7;
	mov.b32 	%r7, 0;
	st.global.u32 	[%rd10], %r7;
$L__BB0_2:
	ret;

}
	// .globl	_Z4mis1PiS_S_S_S_S_Pbii
.visible .entry _Z4mis1PiS_S_S_S_S_Pbii(
	.param .u64 .ptr .align 1 _Z4mis1PiS_S_S_S_S_Pbii_param_0,
	.param .u64 .ptr .align 1 _Z4mis1PiS_S_S_S_S_Pbii_param_1,
	.param .u64 .ptr .align 1 _Z4mis1PiS_S_S_S_S_Pbii_param_2,
	.param .u64 .ptr .align 1 _Z4mis1PiS_S_S_S_S_Pbii_param_3,
	.param .u64 .ptr .align 1 _Z4mis1PiS_S_S_S_S_Pbii_param_4,
	.param .u64 .ptr .align 1 _Z4mis1PiS_S_S_S_S_Pbii_param_5,
	.param .u64 .ptr .align 1 _Z4mis1PiS_S_S_S_S_Pbii_param_6,
	.param .u32 _Z4mis1PiS_S_S_S_S_Pbii_param_7,
	.param .u32 _Z4mis1PiS_S_S_S_S_Pbii_param_8
)
{
	.reg .pred 	%p<45>;
	.reg .b16 	%rs<17>;
	.reg .b32 	%r<129>;
	.reg .b64 	%rd<153>;

	ld.param.u64 	%rd11, [_Z4mis1PiS_S_S_S_S_Pbii_param_0];
	ld.param.u64 	%rd14, [_Z4mis1PiS_S_S_S_S_Pbii_param_1];
	ld.param.u64 	%rd12, [_Z4mis1PiS_S_S_S_S_Pbii_param_2];
	ld.param.u64 	%rd15, [_Z4mis1PiS_S_S_S_S_Pbii_param_4];
	ld.param.u64 	%rd16, [_Z4mis1PiS_S_S_S_S_Pbii_param_5];
	ld.param.u64 	%rd13, [_Z4mis1PiS_S_S_S_S_Pbii_param_6];
	ld.param.u32 	%r54, [_Z4mis1PiS_S_S_S_S_Pbii_param_7];
	cvta.to.global.u64 	%rd1, %rd16;
	cvta.to.global.u64 	%rd2, %rd14;
	cvta.to.global.u64 	%rd3, %rd15;
	mov.u32 	%r1, %ntid.x;
	mov.u32 	%r55, %ctaid.x;
	mov.u32 	%r56, %tid.x;
	mad.lo.s32 	%r2, %r1, %r55, %r56;
	setp.ge.s32 	%p1, %r2, %r54;
	mov.b16 	%rs15, 0;
	@%p1 bra 	$L__BB1_79;
	mov.u32 	%r57, %nctaid.x;
	mul.lo.s32 	%r3, %r1, %r57;
	add.s64 	%rd4, %rd2, 32;
	cvta.to.global.u64 	%rd5, %rd11;
	cvta.to.global.u64 	%rd6, %rd12;
	mov.b16 	%rs15, 0;
	mov.u32 	%r123, %r2;
$L__BB1_2:
	mul.wide.s32 	%rd17, %r123, 4;
	add.s64 	%rd18, %rd3, %rd17;
	ld.global.u32 	%r58, [%rd18];
	setp.ne.s32 	%p2, %r58, -1;
	@%p2 bra 	$L__BB1_78;
	add.s64 	%rd20, %rd5, %rd17;
	ld.global.u32 	%r126, [%rd20];
	ld.global.u32 	%r6, [%rd20+4];
	add.s64 	%rd21, %rd6, %rd17;
	ld.global.u32 	%r7, [%rd21];
	setp.ge.s32 	%p3, %r126, %r6;
	mov.b16 	%rs15, 1;
	@%p3 bra 	$L__BB1_78;
	sub.s32 	%r8, %r6, %r126;
	and.b32  	%r9, %r8, 15;
	sub.s32 	%r59, %r126, %r6;
	setp.gt.u32 	%p4, %r59, -16;
	@%p4 bra 	$L__BB1_39;
	and.b32  	%r60, %r8, -16;
	neg.s32 	%r124, %r60;
$L__BB1_6:
	.pragma "nounroll";
	mul.wide.s32 	%rd22, %r126, 4;
	add.s64 	%rd7, %rd4, %rd22;
	ld.global.u32 	%r13, [%rd7+-32];
	mul.wide.s32 	%rd23, %r13, 4;
	add.s64 	%rd24, %rd3, %rd23;
	ld.global.u32 	%r61, [%rd24];
	setp.ne.s32 	%p5, %r61, -1;
	@%p5 bra 	$L__BB1_8;
	add.s64 	%rd26, %rd1, %rd23;
	atom.global.min.s32 	%r62, [%rd26], %r7;
$L__BB1_8:
	ld.global.u32 	%r14, [%rd7+-28];
	mul.wide.s32 	%rd27, %r14, 4;
	add.s64 	%rd28, %rd3, %rd27;
	ld.global.u32 	%r63, [%rd28];
	setp.ne.s32 	%p6, %r63, -1;
	@%p6 bra 	$L__BB1_10;
	add.s64 	%rd30, %rd1, %rd27;
	atom.global.min.s32 	%r64, [%rd30], %r7;
$L__BB1_10:
	ld.global.u32 	%r15, [%rd7+-24];
	mul.wide.s32 	%rd31, %r15, 4;
	add.s64 	%rd32, %rd3, %rd31;
	ld.global.u32 	%r65, [%rd32];
	setp.ne.s32 	%p7, %r65, -1;
	@%p7 bra 	$L__BB1_12;
	add.s64 	%rd34, %rd1, %rd31;
	atom.global.min.s32 	%r66, [%rd34], %r7;
$L__BB1_12:
	ld.global.u32 	%r16, [%rd7+-20];
	mul.wide.s32 	%rd35, %r16, 4;
	add.s64 	%rd36, %rd3, %rd35;
	ld.global.u32 	%r67, [%rd36];
	setp.ne.s32 	%p8, %r67, -1;
	@%p8 bra 	$L__BB1_14;
	add.s64 	%rd38, %rd1, %rd35;
	atom.global.min.s32 	%r68, [%rd38], %r7;
$L__BB1_14:
	ld.global.u32 	%r17, [%rd7+-16];
	mul.wide.s32 	%rd39, %r17, 4;
	add.s64 	%rd40, %rd3, %rd39;
	ld.global.u32 	%r69, [%rd40];
	setp.ne.s32 	%p9, %r69, -1;
	@%p9 bra 	$L__BB1_16;
	add.s64 	%rd42, %rd1, %rd39;
	atom.global.min.s32 	%r70, [%rd42], %r7;
$L__BB1_16:
	ld.global.u32 	%r18, [%rd7+-12];
	mul.wide.s32 	%rd43, %r18, 4;
	add.s64 	%rd44, %rd3, %rd43;
	ld.global.u32 	%r71, [%rd44];
	setp.ne.s32 	%p10, %r71, -1;
	@%p10 bra 	$L__BB1_18;
	add.s64 	%rd46, %rd1, %rd43;
	atom.global.min.s32 	%r72, [%rd46], %r7;
$L__BB1_18:
	ld.global.u32 	%r19, [%rd7+-8];
	mul.wide.s32 	%rd47, %r19, 4;
	add.s64 	%rd48, %rd3, %rd47;
	ld.global.u32 	%r73, [%rd48];
	setp.ne.s32 	%p11, %r73, -1;
	@%p11 bra 	$L__BB1_20;
	add.s64 	%rd50, %rd1, %rd47;
	atom.global.min.s32 	%r74, [%rd50], %r7;
$L__BB1_20:
	ld.global.u32 	%r20, [%rd7+-4];
	mul.wide.s32 	%rd51, %r20, 4;
	add.s64 	%rd52, %rd3, %rd51;
	ld.global.u32 	%r75, [%rd52];
	setp.ne.s32 	%p12, %r75, -1;
	@%p12 bra 	$L__BB1_22;
	add.s64 	%rd54, %rd1, %rd51;
	atom.global.min.s32 	%r76, [%rd54], %r7;
$L__BB1_22:
	ld.global.u32 	%r21, [%rd7];
	mul.wide.s32 	%rd55, %r21, 4;
	add.s64 	%rd56, %rd3, %rd55;
	ld.global.u32 	%r77, [%rd56];
	setp.ne.s32 	%p13, %r77, -1;
	@%p13 bra 	$L__BB1_24;
	add.s64 	%rd58, %rd1, %rd55;
	atom.global.min.s32 	%r78, [%rd58], %r7;
$L__BB1_24:
	ld.global.u32 	%r22, [%rd7+4];
	mul.wide.s32 	%rd59, %r22, 4;
	add.s64 	%rd60, %rd3, %rd59;
	ld.global.u32 	%r79, [%rd60];
	setp.ne.s32 	%p14, %r79, -1;
	@%p14 bra 	$L__BB1_26;
	add.s64 	%rd62, %rd1, %rd59;
	atom.global.min.s32 	%r80, [%rd62], %r7;
$L__BB1_26:
	ld.global.u32 	%r23, [%rd7+8];
	mul.wide.s32 	%rd63, %r23, 4;
	add.s64 	%rd64, %rd3, %rd63;
	ld.global.u32 	%r81, [%rd64];
	setp.ne.s32 	%p15, %r81, -1;
	@%p15 bra 	$L__BB1_28;
	add.s64 	%rd66, %rd1, %rd63;
	atom.global.min.s32 	%r82, [%rd66], %r7;
$L__BB1_28:
	ld.global.u32 	%r24, [%rd7+12];
	mul.wide.s32 	%rd67, %r24, 4;
	add.s64 	%rd68, %rd3, %rd67;
	ld.global.u32 	%r83, [%rd68];
	setp.ne.s32 	%p16, %r83, -1;
	@%p16 bra 	$L__BB1_30;
	add.s64 	%rd70, %rd1, %rd67;
	atom.global.min.s32 	%r84, [%rd70], %r7;
$L__BB1_30:
	ld.global.u32 	%r25, [%rd7+16];
	mul.wide.s32 	%rd71, %r25, 4;
	add.s64 	%rd72, %rd3, %rd71;
	ld.global.u32 	%r85, [%rd72];
	setp.ne.s32 	%p17, %r85, -1;
	@%p17 bra 	$L__BB1_32;
	add.s64 	%rd74, %rd1, %rd71;
	atom.global.min.s32 	%r86, [%rd74], %r7;
$L__BB1_32:
	ld.global.u32 	%r26, [%rd7+20];
	mul.wide.s32 	%rd75, %r26, 4;
	add.s64 	%rd76, %rd3, %rd75;
	ld.global.u32 	%r87, [%rd76];
	setp.ne.s32 	%p18, %r87, -1;
	@%p18 bra 	$L__BB1_34;
	add.s64 	%rd78, %rd1, %rd75;
	atom.global.min.s32 	%r88, [%rd78], %r7;
$L__BB1_34:
	ld.global.u32 	%r27, [%rd7+24];
	mul.wide.s32 	%rd79, %r27, 4;
	add.s64 	%rd80, %rd3, %rd79;
	ld.global.u32 	%r89, [%rd80];
	setp.ne.s32 	%p19, %r89, -1;
	@%p19 bra 	$L__BB1_36;
	add.s64 	%rd82, %rd1, %rd79;
	atom.global.min.s32 	%r90, [%rd82], %r7;
$L__BB1_36:
	ld.global.u32 	%r28, [%rd7+28];
	mul.wide.s32 	%rd83, %r28, 4;
	add.s64 	%rd84, %rd3, %rd83;
	ld.global.u32 	%r91, [%rd84];
	setp.ne.s32 	%p20, %r91, -1;
	@%p20 bra 	$L__BB1_38;
	add.s64 	%rd86, %rd1, %rd83;
	atom.global.min.s32 	%r92, [%rd86], %r7;
$L__BB1_38:
	add.s32 	%r126, %r126, 16;
	add.s32 	%r124, %r124, 16;
	setp.ne.s32 	%p21, %r124, 0;
	@%p21 bra 	$L__BB1_6;
$L__BB1_39:
	setp.eq.s32 	%p22, %r9, 0;
	@%p22 bra 	$L__BB1_78;
	and.b32  	%r32, %r8, 7;
	setp.lt.u32 	%p23, %r9, 8;
	@%p23 bra 	$L__BB1_58;
	mul.wide.s32 	%rd87, %r126, 4;
	add.s64 	%rd8, %rd2, %rd87;
	ld.global.u32 	%r33, [%rd8];
	mul.wide.s32 	%rd88, %r33, 4;
	add.s64 	%rd89, %rd3, %rd88;
	ld.global.u32 	%r93, [%rd89];
	setp.ne.s32 	%p24, %r93, -1;
	@%p24 bra 	$L__BB1_43;
	add.s64 	%rd91, %rd1, %rd88;
	atom.global.min.s32 	%r94, [%rd91], %r7;
$L__BB1_43:
	ld.global.u32 	%r34, [%rd8+4];
	mul.wide.s32 	%rd92, %r34, 4;
	add.s64 	%rd93, %rd3, %rd92;
	ld.global.u32 	%r95, [%rd93];
	setp.ne.s32 	%p25, %r95, -1;
	@%p25 bra 	$L__BB1_45;
	add.s64 	%rd95, %rd1, %rd92;
	atom.global.min.s32 	%r96, [%rd95], %r7;
$L__BB1_45:
	ld.global.u32 	%r35, [%rd8+8];
	mul.wide.s32 	%rd96, %r35, 4;
	add.s64 	%rd97, %rd3, %rd96;
	ld.global.u32 	%r97, [%rd97];
	setp.ne.s32 	%p26, %r97, -1;
	@%p26 bra 	$L__BB1_47;
	add.s64 	%rd99, %rd1, %rd96;
	atom.global.min.s32 	%r98, [%rd99], %r7;
$L__BB1_47:
	ld.global.u32 	%r36, [%rd8+12];
	mul.wide.s32 	%rd100, %r36, 4;
	add.s64 	%rd101, %rd3, %rd100;
	ld.global.u32 	%r99, [%rd101];
	setp.ne.s32 	%p27, %r99, -1;
	@%p27 bra 	$L__BB1_49;
	add.s64 	%rd103, %rd1, %rd100;
	atom.global.min.s32 	%r100, [%rd103], %r7;
$L__BB1_49:
	ld.global.u32 	%r37, [%rd8+16];
	mul.wide.s32 	%rd104, %r37, 4;
	add.s64 	%rd105, %rd3, %rd104;
	ld.global.u32 	%r101, [%rd105];
	setp.ne.s32 	%p28, %r101, -1;
	@%p28 bra 	$L__BB1_51;
	add.s64 	%rd107, %rd1, %rd104;
	atom.global.min.s32 	%r102, [%rd107], %r7;
$L__BB1_51:
	ld.global.u32 	%r38, [%rd8+20];
	mul.wide.s32 	%rd108, %r38, 4;
	add.s64 	%rd109, %rd3, %rd108;
	ld.global.u32 	%r103, [%rd109];
	setp.ne.s32 	%p29, %r103, -1;
	@%p29 bra 	$L__BB1_53;
	add.s64 	%rd111, %rd1, %rd108;
	atom.global.min.s32 	%r104, [%rd111], %r7;
$L__BB1_53:
	ld.global.u32 	%r39, [%rd8+24];
	mul.wide.s32 	%rd112, %r39, 4;
	add.s64 	%rd113, %rd3, %rd112;
	ld.global.u32 	%r105, [%rd113];
	setp.ne.s32 	%p30, %r105, -1;
	@%p30 bra 	$L__BB1_55;
	add.s64 	%rd115, %rd1, %rd112;
	atom.global.min.s32 	%r106, [%rd115], %r7;
$L__BB1_55:
	ld.global.u32 	%r40, [%rd8+28];
	mul.wide.s32 	%rd116, %r40, 4;
	add.s64 	%rd117, %rd3, %rd116;
	ld.global.u32 	%r107, [%rd117];
	setp.ne.s32 	%p31, %r107, -1;
	@%p31 bra 	$L__BB1_57;
	add.s64 	%rd119, %rd1, %rd116;
	atom.global.min.s32 	%r108, [%rd119], %r7;
$L__BB1_57:
	add.s32 	%r126, %r126, 8;
$L__BB1_58:
	setp.eq.s32 	%p32, %r32, 0;
	@%p32 bra 	$L__BB1_78;
	and.b32  	%r43, %r8, 3;
	setp.lt.u32 	%p33, %r32, 4;
	@%p33 bra 	$L__BB1_69;
	mul.wide.s32 	%rd120, %r126, 4;
	add.s64 	%rd9, %rd2, %rd120;
	ld.global.u32 	%r44, [%rd9];
	mul.wide.s32 	%rd121, %r44, 4;
	add.s64 	%rd122, %rd3, %rd121;
	ld.global.u32 	%r109, [%rd122];
	setp.ne.s32 	%p34, %r109, -1;
	@%p34 bra 	$L__BB1_62;
	add.s64 	%rd124, %rd1, %rd121;
	atom.global.min.s32 	%r110, [%rd124], %r7;
$L__BB1_62:
	ld.global.u32 	%r45, [%rd9+4];
	mul.wide.s32 	%rd125, %r45, 4;
	add.s64 	%rd126, %rd3, %rd125;
	ld.global.u32 	%r111, [%rd126];
	setp.ne.s32 	%p35, %r111, -1;
	@%p35 bra 	$L__BB1_64;
	add.s64 	%rd128, %rd1, %rd125;
	atom.global.min.s32 	%r112, [%rd128], %r7;
$L__BB1_64:
	ld.global.u32 	%r46, [%rd9+8];
	mul.wide.s32 	%rd129, %r46, 4;
	add.s64 	%rd130, %rd3, %rd129;
	ld.global.u32 	%r113, [%rd130];
	setp.ne.s32 	%p36, %r113, -1;
	@%p36 bra 	$L__BB1_66;
	add.s64 	%rd132, %rd1, %rd129;
	atom.global.min.s32 	%r114, [%rd132], %r7;
$L__BB1_66:
	ld.global.u32 	%r47, [%rd9+12];
	mul.wide.s32 	%rd133, %r47, 4;
	add.s64 	%rd134, %rd3, %rd133;
	ld.global.u32 	%r115, [%rd134];
	setp.ne.s32 	%p37, %r115, -1;
	@%p37 bra 	$L__BB1_68;
	add.s64 	%rd136, %rd1, %rd133;
	atom.global.min.s32 	%r116, [%rd136], %r7;
$L__BB1_68:
	add.s32 	%r126, %r126, 4;
$L__BB1_69:
	setp.eq.s32 	%p38, %r43, 0;
	@%p38 bra 	$L__BB1_78;
	mul.wide.s32 	%rd137, %r126, 4;
	add.s64 	%rd10, %rd2, %rd137;
	ld.global.u32 	%r50, [%rd10];
	mul.wide.s32 	%rd138, %r50, 4;
	add.s64 	%rd139, %rd3, %rd138;
	ld.global.u32 	%r117, [%rd139];
	setp.ne.s32 	%p39, %r117, -1;
	@%p39 bra 	$L__BB1_72;
	add.s64 	%rd141, %rd1, %rd138;
	atom.global.min.s32 	%r118, [%rd141], %r7;
$L__BB1_72:
	setp.eq.s32 	%p40, %r43, 1;
	@%p40 bra 	$L__BB1_78;
	ld.global.u32 	%r51, [%rd10+4];
	mul.wide.s32 	%rd142, %r51, 4;
	add.s64 	%rd143, %rd3, %rd142;
	ld.global.u32 	%r119, [%rd143];
	setp.ne.s32 	%p41, %r119, -1;
	@%p41 bra 	$L__BB1_75;
	add.s64 	%rd145, %rd1, %rd142;
	atom.global.min.s32 	%r120, [%rd145], %r7;
$L__BB1_75:
	setp.eq.s32 	%p42, %r43, 2;
	@%p42 bra 	$L__BB1_78;
	ld.global.u32 	%r52, [%rd10+8];
	mul.wide.s32 	%rd146, %r52, 4;
	add.s64 	%rd147, %rd3, %rd146;
	ld.global.u32 	%r121, [%rd147];
	setp.ne.s32 	%p43, %r121, -1;
	@%p43 bra 	$L__BB1_78;
	add.s64 	%rd149, %rd1, %rd146;
	atom.global.min.s32 	%r122, [%rd149], %r7;
$L__BB1_78:
	add.s32 	%r123, %r123, %r3;
	setp.lt.s32 	%p44, %r123, %r54;
	@%p44 bra 	$L__BB1_2;
$L__BB1_79:
	cvta.to.global.u64 	%rd150, %rd13;
	cvt.s64.s32 	%rd151, %r2;
	add.s64 	%rd152, %rd150, %rd151;
	st.global.u8 	[%rd152], %rs15;
	ret;

}
	// .globl	_Z4mis2PiS_S_S_S_S_S_ii
.visible .entry _Z4mis2PiS_S_S_S_S_S_ii(
	.param .u64 .ptr .align 1 _Z4mis2PiS_S_S_S_S_S_ii_param_0,
	.param .u64 .ptr .align 1 _Z4mis2PiS_S_S_S_S_S_ii_param_1,
	.param .u64 .ptr .align 1 _Z4mis2PiS_S_S_S_S_S_ii_param_2,
	.param .u64 .ptr .align 1 _Z4mis2PiS_S_S_S_S_S_ii_param_3,
	.param .u64 .ptr .align 1 _Z4mis2PiS_S_S_S_S_S_ii_param_4,
	.param .u64 .ptr .align 1 _Z4mis2PiS_S_S_S_S_S_ii_param_5,
	.param .u64 .ptr .align 1 _Z4mis2PiS_S_S_S_S_S_ii_param_6,
	.param .u32 _Z4mis2PiS_S_S_S_S_S_ii_param_7,
	.param .u32 _Z4mis2PiS_S_S_S_S_S_ii_param_8
)
{
	.reg .pred 	%p<46>;
	.reg .b32 	%r<132>;
	.reg .b64 	%rd<157>;

	ld.param.u64 	%rd13, [_Z4mis2PiS_S_S_S_S_S_ii_param_0];
	ld.param.u64 	%rd17, [_Z4mis2PiS_S_S_S_S_S_ii_param_1];
	ld.param.u64 	%rd14, [_Z4mis2PiS_S_S_S_S_S_ii_param_2];
	ld.param.u64 	%rd15, [_Z4mis2PiS_S_S_S_S_S_ii_param_3];
	ld.param.u64 	%rd18, [_Z4mis2PiS_S_S_S_S_S_ii_param_4];
	ld.param.u64 	%rd19, [_Z4mis2PiS_S_S_S_S_S_ii_param_5];
	ld.param.u64 	%rd16, [_Z4mis2PiS_S_S_S_S_S_ii_param_6];
	ld.param.u32 	%r53, [_Z4mis2PiS_S_S_S_S_S_ii_param_7];
	cvta.to.global.u64 	%rd1, %rd17;
	cvta.to.global.u64 	%rd2, %rd19;
	cvta.to.global.u64 	%rd3, %rd18;
	mov.u32 	%r1, %ntid.x;
	mov.u32 	%r54, %ctaid.x;
	mov.u32 	%r55, %tid.x;
	mad.lo.s32 	%r126, %r1, %r54, %r55;
	setp.ge.s32 	%p1, %r126, %r53;
	@%p1 bra 	$L__BB2_80;
	mov.u32 	%r56, %nctaid.x;
	mul.lo.s32 	%r3, %r1, %r56;
	add.s64 	%rd4, %rd1, 32;
	cvta.to.global.u64 	%rd5, %rd16;
	cvta.to.global.u64 	%rd6, %rd14;
	cvta.to.global.u64 	%rd7, %rd15;
	cvta.to.global.u64 	%rd8, %rd13;
$L__BB2_2:
	mul.wide.s32 	%rd20, %r126, 4;
	add.s64 	%rd21, %rd5, %rd20;
	atom.global.or.b32 	%r57, [%rd21], 0;
	add.s64 	%rd22, %rd6, %rd20;
	ld.global.u32 	%r58, [%rd22];
	setp.gt.s32 	%p2, %r58, %r57;
	@%p2 bra 	$L__BB2_79;
	add.s64 	%rd24, %rd3, %rd20;
	ld.global.u32 	%r59, [%rd24];
	setp.ne.s32 	%p3, %r59, -1;
	@%p3 bra 	$L__BB2_79;
	add.s64 	%rd26, %rd7, %rd20;
	mov.b32 	%r60, 2;
	st.global.u32 	[%rd26], %r60;
	add.s64 	%rd27, %rd8, %rd20;
	ld.global.u32 	%r129, [%rd27];
	ld.global.u32 	%r6, [%rd27+4];
	add.s64 	%rd28, %rd2, %rd20;
	atom.global.or.b32 	%r61, [%rd28], -2;
	setp.ge.s32 	%p4, %r129, %r6;
	@%p4 bra 	$L__BB2_79;
	sub.s32 	%r7, %r6, %r129;
	and.b32  	%r8, %r7, 15;
	sub.s32 	%r62, %r129, %r6;
	setp.gt.u32 	%p5, %r62, -16;
	@%p5 bra 	$L__BB2_40;
	and.b32  	%r63, %r7, -16;
	neg.s32 	%r127, %r63;
$L__BB2_7:
	.pragma "nounroll";
	mul.wide.s32 	%rd29, %r129, 4;
	add.s64 	%rd9, %rd4, %rd29;
	ld.global.u32 	%r12, [%rd9+-32];
	mul.wide.s32 	%rd30, %r12, 4;
	add.s64 	%rd31, %rd3, %rd30;
	ld.global.u32 	%r64, [%rd31];
	setp.ne.s32 	%p6, %r64, -1;
	@%p6 bra 	$L__BB2_9;
	add.s64 	%rd33, %rd2, %rd30;
	atom.global.or.b32 	%r65, [%rd33], -2;
$L__BB2_9:
	ld.global.u32 	%r13, [%rd9+-28];
	mul.wide.s32 	%rd34, %r13, 4;
	add.s64 	%rd35, %rd3, %rd34;
	ld.global.u32 	%r66, [%rd35];
	setp.ne.s32 	%p7, %r66, -1;
	@%p7 bra 	$L__BB2_11;
	add.s64 	%rd37, %rd2, %rd34;
	atom.global.or.b32 	%r67, [%rd37], -2;
$L__BB2_11:
	ld.global.u32 	%r14, [%rd9+-24];
	mul.wide.s32 	%rd38, %r14, 4;
	add.s64 	%rd39, %rd3, %rd38;
	ld.global.u32 	%r68, [%rd39];
	setp.ne.s32 	%p8, %r68, -1;
	@%p8 bra 	$L__BB2_13;
	add.s64 	%rd41, %rd2, %rd38;
	atom.global.or.b32 	%r69, [%rd41], -2;
$L__BB2_13:
	ld.global.u32 	%r15, [%rd9+-20];
	mul.wide.s32 	%rd42, %r15, 4;
	add.s64 	%rd43, %rd3, %rd42;
	ld.global.u32 	%r70, [%rd43];
	setp.ne.s32 	%p9, %r70, -1;
	@%p9 bra 	$L__BB2_15;
	add.s64 	%rd45, %rd2, %rd42;
	atom.global.or.b32 	%r71, [%rd45], -2;
$L__BB2_15:
	ld.global.u32 	%r16, [%rd9+-16];
	mul.wide.s32 	%rd46, %r16, 4;
	add.s64 	%rd47, %rd3, %rd46;
	ld.global.u32 	%r72, [%rd47];
	setp.ne.s32 	%p10, %r72, -1;
	@%p10 bra 	$L__BB2_17;
	add.s64 	%rd49, %rd2, %rd46;
	atom.global.or.b32 	%r73, [%rd49], -2;
$L__BB2_17:
	ld.global.u32 	%r17, [%rd9+-12];
	mul.wide.s32 	%rd50, %r17, 4;
	add.s64 	%rd51, %rd3, %rd50;
	ld.global.u32 	%r74, [%rd51];
	setp.ne.s32 	%p11, %r74, -1;
	@%p11 bra 	$L__BB2_19;
	add.s64 	%rd53, %rd2, %rd50;
	atom.global.or.b32 	%r75, [%rd53], -2;
$L__BB2_19:
	ld.global.u32 	%r18, [%rd9+-8];
	mul.wide.s32 	%rd54, %r18, 4;
	add.s64 	%rd55, %rd3, %rd54;
	ld.global.u32 	%r76, [%rd55];
	setp.ne.s32 	%p12, %r76, -1;
	@%p12 bra 	$L__BB2_21;
	add.s64 	%rd57, %rd2, %rd54;
	atom.global.or.b32 	%r77, [%rd57], -2;
$L__BB2_21:
	ld.global.u32 	%r19, [%rd9+-4];
	mul.wide.s32 	%rd58, %r19, 4;
	add.s64 	%rd59, %rd3, %rd58;
	ld.global.u32 	%r78, [%rd59];
	setp.ne.s32 	%p13, %r78, -1;
	@%p13 bra 	$L__BB2_23;
	add.s64 	%rd61, %rd2, %rd58;
	atom.global.or.b32 	%r79, [%rd61], -2;
$L__BB2_23:
	ld.global.u32 	%r20, [%rd9];
	mul.wide.s32 	%rd62, %r20, 4;
	add.s64 	%rd63, %rd3, %rd62;
	ld.global.u32 	%r80, [%rd63];
	setp.ne.s32 	%p14, %r80, -1;
	@%p14 bra 	$L__BB2_25;
	add.s64 	%rd65, %rd2, %rd62;
	atom.global.or.b32 	%r81, [%rd65], -2;
$L__BB2_25:
	ld.global.u32 	%r21, [%rd9+4];
	mul.wide.s32 	%rd66, %r21, 4;
	add.s64 	%rd67, %rd3, %rd66;
	ld.global.u32 	%r82, [%rd67];
	setp.ne.s32 	%p15, %r82, -1;
	@%p15 bra 	$L__BB2_27;
	add.s64 	%rd69, %rd2, %rd66;
	atom.global.or.b32 	%r83, [%rd69], -2;
$L__BB2_27:
	ld.global.u32 	%r22, [%rd9+8];
	mul.wide.s32 	%rd70, %r22, 4;
	add.s64 	%rd71, %rd3, %rd70;
	ld.global.u32 	%r84, [%rd71];
	setp.ne.s32 	%p16, %r84, -1;
	@%p16 bra 	$L__BB2_29;
	add.s64 	%rd73, %rd2, %rd70;
	atom.global.or.b32 	%r85, [%rd73], -2;
$L__BB2_29:
	ld.global.u32 	%r23, [%rd9+12];
	mul.wide.s32 	%rd74, %r23, 4;
	add.s64 	%rd75, %rd3, %rd74;
	ld.global.u32 	%r86, [%rd75];
	setp.ne.s32 	%p17, %r86, -1;
	@%p17 bra 	$L__BB2_31;
	add.s64 	%rd77, %rd2, %rd74;
	atom.global.or.b32 	%r87, [%rd77], -2;
$L__BB2_31:
	ld.global.u32 	%r24, [%rd9+16];
	mul.wide.s32 	%rd78, %r24, 4;
	add.s64 	%rd79, %rd3, %rd78;
	ld.global.u32 	%r88, [%rd79];
	setp.ne.s32 	%p18, %r88, -1;
	@%p18 bra 	$L__BB2_33;
	add.s64 	%rd81, %rd2, %rd78;
	atom.global.or.b32 	%r89, [%rd81], -2;
$L__BB2_33:
	ld.global.u32 	%r25, [%rd9+20];
	mul.wide.s32 	%rd82, %r25, 4;
	add.s64 	%rd83, %rd3, %rd82;
	ld.global.u32 	%r90, [%rd83];
	setp.ne.s32 	%p19, %r90, -1;
	@%p19 bra 	$L__BB2_35;
	add.s64 	%rd85, %rd2, %rd82;
	atom.global.or.b32 	%r91, [%rd85], -2;
$L__BB2_35:
	ld.global.u32 	%r26, [%rd9+24];
	mul.wide.s32 	%rd86, %r26, 4;
	add.s64 	%rd87, %rd3, %rd86;
	ld.global.u32 	%r92, [%rd87];
	setp.ne.s32 	%p20, %r92, -1;
	@%p20 bra 	$L__BB2_37;
	add.s64 	%rd89, %rd2, %rd86;
	atom.global.or.b32 	%r93, [%rd89], -2;
$L__BB2_37:
	ld.global.u32 	%r27, [%rd9+28];
	mul.wide.s32 	%rd90, %r27, 4;
	add.s64 	%rd91, %rd3, %rd90;
	ld.global.u32 	%r94, [%rd91];
	setp.ne.s32 	%p21, %r94, -1;
	@%p21 bra 	$L__BB2_39;
	add.s64 	%rd93, %rd2, %rd90;
	atom.global.or.b32 	%r95, [%rd93], -2;
$L__BB2_39:
	add.s32 	%r129, %r129, 16;
	add.s32 	%r127, %r127, 16;
	setp.ne.s32 	%p22, %r127, 0;
	@%p22 bra 	$L__BB2_7;
$L__BB2_40:
	setp.eq.s32 	%p23, %r8, 0;
	@%p23 bra 	$L__BB2_79;
	and.b32  	%r31, %r7, 7;
	setp.lt.u32 	%p24, %r8, 8;
	@%p24 bra 	$L__BB2_59;
	mul.wide.s32 	%rd94, %r129, 4;
	add.s64 	%rd10, %rd1, %rd94;
	ld.global.u32 	%r32, [%rd10];
	mul.wide.s32 	%rd95, %r32, 4;
	add.s64 	%rd96, %rd3, %rd95;
	ld.global.u32 	%r96, [%rd96];
	setp.ne.s32 	%p25, %r96, -1;
	@%p25 bra 	$L__BB2_44;
	add.s64 	%rd98, %rd2, %rd95;
	atom.global.or.b32 	%r97, [%rd98], -2;
$L__BB2_44:
	ld.global.u32 	%r33, [%rd10+4];
	mul.wide.s32 	%rd99, %r33, 4;
	add.s64 	%rd100, %rd3, %rd99;
	ld.global.u32 	%r98, [%rd100];
	setp.ne.s32 	%p26, %r98, -1;
	@%p26 bra 	$L__BB2_46;
	add.s64 	%rd102, %rd2, %rd99;
	atom.global.or.b32 	%r99, [%rd102], -2;
$L__BB2_46:
	ld.global.u32 	%r34, [%rd10+8];
	mul.wide.s32 	%rd103, %r34, 4;
	add.s64 	%rd104, %rd3, %rd103;
	ld.global.u32 	%r100, [%rd104];
	setp.ne.s32 	%p27, %r100, -1;
	@%p27 bra 	$L__BB2_48;
	add.s64 	%rd106, %rd2, %rd103;
	atom.global.or.b32 	%r101, [%rd106], -2;
$L__BB2_48:
	ld.global.u32 	%r35, [%rd10+12];
	mul.wide.s32 	%rd107, %r35, 4;
	add.s64 	%rd108, %rd3, %rd107;
	ld.global.u32 	%r102, [%rd108];
	setp.ne.s32 	%p28, %r102, -1;
	@%p28 bra 	$L__BB2_50;
	add.s64 	%rd110, %rd2, %rd107;
	atom.global.or.b32 	%r103, [%rd110], -2;
$L__BB2_50:
	ld.global.u32 	%r36, [%rd10+16];
	mul.wide.s32 	%rd111, %r36, 4;
	add.s64 	%rd112, %rd3, %rd111;
	ld.global.u32 	%r104, [%rd112];
	setp.ne.s32 	%p29, %r104, -1;
	@%p29 bra 	$L__BB2_52;
	add.s64 	%rd114, %rd2, %rd111;
	atom.global.or.b32 	%r105, [%rd114], -2;
$L__BB2_52:
	ld.global.u32 	%r37, [%rd10+20];
	mul.wide.s32 	%rd115, %r37, 4;
	add.s64 	%rd116, %rd3, %rd115;
	ld.global.u32 	%r106, [%rd116];
	setp.ne.s32 	%p30, %r106, -1;
	@%p30 bra 	$L__BB2_54;
	add.s64 	%rd118, %rd2, %rd115;
	atom.global.or.b32 	%r107, [%rd118], -2;
$L__BB2_54:
	ld.global.u32 	%r38, [%rd10+24];
	mul.wide.s32 	%rd119, %r38, 4;
	add.s64 	%rd120, %rd3, %rd119;
	ld.global.u32 	%r108, [%rd120];
	setp.ne.s32 	%p31, %r108, -1;
	@%p31 bra 	$L__BB2_56;
	add.s64 	%rd122, %rd2, %rd119;
	atom.global.or.b32 	%r109, [%rd122], -2;
$L__BB2_56:
	ld.global.u32 	%r39, [%rd10+28];
	mul.wide.s32 	%rd123, %r39, 4;
	add.s64 	%rd124, %rd3, %rd123;
	ld.global.u32 	%r110, [%rd124];
	setp.ne.s32 	%p32, %r110, -1;
	@%p32 bra 	$L__BB2_58;
	add.s64 	%rd126, %rd2, %rd123;
	atom.global.or.b32 	%r111, [%rd126], -2;
$L__BB2_58:
	add.s32 	%r129, %r129, 8;
$L__BB2_59:
	setp.eq.s32 	%p33, %r31, 0;
	@%p33 bra 	$L__BB2_79;
	and.b32  	%r42, %r7, 3;
	setp.lt.u32 	%p34, %r31, 4;
	@%p34 bra 	$L__BB2_70;
	mul.wide.s32 	%rd127, %r129, 4;
	add.s64 	%rd11, %rd1, %rd127;
	ld.global.u32 	%r43, [%rd11];
	mul.wide.s32 	%rd128, %r43, 4;
	add.s64 	%rd129, %rd3, %rd128;
	ld.global.u32 	%r112, [%rd129];
	setp.ne.s32 	%p35, %r112, -1;
	@%p35 bra 	$L__BB2_63;
	add.s64 	%rd131, %rd2, %rd128;
	atom.global.or.b32 	%r113, [%rd131], -2;
$L__BB2_63:
	ld.global.u32 	%r44, [%rd11+4];
	mul.wide.s32 	%rd132, %r44, 4;
	add.s64 	%rd133, %rd3, %rd132;
	ld.global.u32 	%r114, [%rd133];
	setp.ne.s32 	%p36, %r114, -1;
	@%p36 bra 	$L__BB2_65;
	add.s64 	%rd135, %rd2, %rd132;
	atom.global.or.b32 	%r115, [%rd135], -2;
$L__BB2_65:
	ld.global.u32 	%r45, [%rd11+8];
	mul.wide.s32 	%rd136, %r45, 4;
	add.s64 	%rd137, %rd3, %rd136;
	ld.global.u32 	%r116, [%rd137];
	setp.ne.s32 	%p37, %r116, -1;
	@%p37 bra 	$L__BB2_67;
	add.s64 	%rd139, %rd2, %rd136;
	atom.global.or.b32 	%r117, [%rd139], -2;
$L__BB2_67:
	ld.global.u32 	%r46, [%rd11+12];
	mul.wide.s32 	%rd140, %r46, 4;
	add.s64 	%rd141, %rd3, %rd140;
	ld.global.u32 	%r118, [%rd141];
	setp.ne.s32 	%p38, %r118, -1;
	@%p38 bra 	$L__BB2_69;
	add.s64 	%rd143, %rd2, %rd140;
	atom.global.or.b32 	%r119, [%rd143], -2;
$L__BB2_69:
	add.s32 	%r129, %r129, 4;
$L__BB2_70:
	setp.eq.s32 	%p39, %r42, 0;
	@%p39 bra 	$L__BB2_79;
	mul.wide.s32 	%rd144, %r129, 4;
	add.s64 	%rd12, %rd1, %rd144;
	ld.global.u32 	%r49, [%rd12];
	mul.wide.s32 	%rd145, %r49, 4;
	add.s64 	%rd146, %rd3, %rd145;
	ld.global.u32 	%r120, [%rd146];
	setp.ne.s32 	%p40, %r120, -1;
	@%p40 bra 	$L__BB2_73;
	add.s64 	%rd148, %rd2, %rd145;
	atom.global.or.b32 	%r121, [%rd148], -2;
$L__BB2_73:
	setp.eq.s32 	%p41, %r42, 1;
	@%p41 bra 	$L__BB2_79;
	ld.global.u32 	%r50, [%rd12+4];
	mul.wide.s32 	%rd149, %r50, 4;
	add.s64 	%rd150, %rd3, %rd149;
	ld.global.u32 	%r122, [%rd150];
	setp.ne.s32 	%p42, %r122, -1;
	@%p42 bra 	$L__BB2_76;
	add.s64 	%rd152, %rd2, %rd149;
	atom.global.or.b32 	%r123, [%rd152], -2;
$L__BB2_76:
	setp.eq.s32 	%p43, %r42, 2;
	@%p43 bra 	$L__BB2_79;
	ld.global.u32 	%r51, [%rd12+8];
	mul.wide.s32 	%rd153, %r51, 4;
	add.s64 	%rd154, %rd3, %rd153;
	ld.global.u32 	%r124, [%rd154];
	setp.ne.s32 	%p44, %r124, -1;
	@%p44 bra 	$L__BB2_79;
	add.s64 	%rd156, %rd2, %rd153;
	atom.global.or.b32 	%r125, [%rd156], -2;
$L__BB2_79:
	add.s32 	%r126, %r126, %r3;
	setp.lt.s32 	%p45, %r126, %r53;
	@%p45 bra 	$L__BB2_2;
$L__BB2_80:
	ret;

}
	// .globl	_Z4mis3PiS_S_i
.visible .entry _Z4mis3PiS_S_i(
	.param .u64 .ptr .align 1 _Z4mis3PiS_S_i_param_0,
	.param .u64 .ptr .align 1 _Z4mis3PiS_S_i_param_1,
	.param .u64 .ptr .align 1 _Z4mis3PiS_S_i_param_2,
	.param .u32 _Z4mis3PiS_S_i_param_3
)
{
	.reg .pred 	%p<4>;
	.reg .b32 	%r<14>;
	.reg .b64 	%rd<13>;

	ld.param.u64 	%rd4, [_Z4mis3PiS_S_i_param_0];
	ld.param.u64 	%rd5, [_Z4mis3PiS_S_i_param_1];
	ld.param.u64 	%rd6, [_Z4mis3PiS_S_i_param_2];
	ld.param.u32 	%r6, [_Z4mis3PiS_S_i_param_3];
	mov.u32 	%r1, %ntid.x;
	mov.u32 	%r7, %ctaid.x;
	mov.u32 	%r8, %tid.x;
	mad.lo.s32 	%r13, %r1, %r7, %r8;
	setp.ge.s32 	%p1, %r13, %r6;
	@%p1 bra 	$L__BB3_6;
	mov.u32 	%r9, %nctaid.x;
	mul.lo.s32 	%r3, %r1, %r9;
	cvta.to.global.u64 	%rd1, %rd4;
	cvta.to.global.u64 	%rd2, %rd6;
	cvta.to.global.u64 	%rd3, %rd5;
$L__BB3_2:
	mul.wide.s32 	%rd7, %r13, 4;
	add.s64 	%rd8, %rd1, %rd7;
	atom.global.or.b32 	%r10, [%rd8], 0;
	setp.ne.s32 	%p2, %r10, -2;
	@%p2 bra 	$L__BB3_4;
	add.s64 	%rd12, %rd3, %rd7;
	mov.b32 	%r12, -2;
	st.global.u32 	[%rd12], %r12;
	bra.uni 	$L__BB3_5;
$L__BB3_4:
	add.s64 	%rd10, %rd2, %rd7;
	atom.global.or.b32 	%r11, [%rd10], 2147483647;
$L__BB3_5:
	add.s32 	%r13, %r13, %r3;
	setp.lt.s32 	%p3, %r13, %r6;
	@%p3 bra 	$L__BB3_2;
$L__BB3_6:
	ret;

}


// ===== COMPILED SASS (sm_100) =====

	.target	sm_100

	.elftype	@"ET_EXEC"


//--------------------- .note.nv.tkinfo           --------------------------
	.section	.note.nv.tkinfo,"",@"SHT_NOTE"
	.sectionflags	@"SHF_NOTE_NV_TKINFO"
	.tkinfo
        /*0018*/ 	.word	0x00000002
        /*0030*/ 	.string	""
        /*0030*/ 	.string	"ptxas"
        /*0030*/ 	.string	"Cuda compilation tools, release 13.0, V13.0.88"
        /*0030*/ 	.string	"Build cuda_13.0.r13.0/compiler.36424714_0"
        /*0030*/ 	.string	"-arch sm_100 -m 64 "



//--------------------- .note.nv.cuinfo           --------------------------
	.section	.note.nv.cuinfo,"",@"SHT_NOTE"
	.sectionflags	@"SHF_NOTE_NV_CUINFO"
        /*0018*/ 	.short	0x0002
        /*001a*/ 	.short	0x0064
        /*001c*/ 	.short	0x0082
	.zero		2


//--------------------- .nv.info                  --------------------------
	.section	.nv.info,"",@"SHT_CUDA_INFO"
	.align	4


	//----- nvinfo : EIATTR_REGCOUNT
	.align		4
        /*0000*/ 	.byte	0x04, 0x2f
        /*0002*/ 	.short	(.L_1 - .L_0)
	.align		4
.L_0:
        /*0004*/ 	.word	index@(_Z4initPiS_S_ii)
        /*0008*/ 	.word	0x0000000e


	//----- nvinfo : EIATTR_FRAME_SIZE
	.align		4
.L_1:
        /*000c*/ 	.byte	0x04, 0x11
        /*000e*/ 	.short	(.L_3 - .L_2)
	.align		4
.L_2:
        /*0010*/ 	.word	index@(_Z4initPiS_S_ii)
        /*0014*/ 	.word	0x00000000


	//----- nvinfo : EIATTR_REGCOUNT
	.align		4
.L_3:
        /*0018*/ 	.byte	0x04, 0x2f
        /*001a*/ 	.short	(.L_5 - .L_4)
	.align		4
.L_4:
        /*001c*/ 	.word	index@(_Z4mis1PiS_S_S_S_S_Pbii)
        /*0020*/ 	.word	0x00000018


	//----- nvinfo : EIATTR_FRAME_SIZE
	.align		4
.L_5:
        /*0024*/ 	.byte	0x04, 0x11
        /*0026*/ 	.short	(.L_7 - .L_6)
	.align		4
.L_6:
        /*0028*/ 	.word	index@(_Z4mis1PiS_S_S_S_S_Pbii)
        /*002c*/ 	.word	0x00000000


	//----- nvinfo : EIATTR_REGCOUNT
	.align		4
.L_7:
        /*0030*/ 	.byte	0x04, 0x2f
        /*0032*/ 	.short	(.L_9 - .L_8)
	.align		4
.L_8:
        /*0034*/ 	.word	index@(_Z4mis2PiS_S_S_S_S_S_ii)
        /*0038*/ 	.word	0x00000012


	//----- nvinfo : EIATTR_FRAME_SIZE
	.align		4
.L_9:
        /*003c*/ 	.byte	0x04, 0x11
        /*003e*/ 	.short	(.L_11 - .L_10)
	.align		4
.L_10:
        /*0040*/ 	.word	index@(_Z4mis2PiS_S_S_S_S_S_ii)
        /*0044*/ 	.word	0x00000000


	//----- nvinfo : EIATTR_REGCOUNT
	.align		4
.L_11:
        /*0048*/ 	.byte	0x04, 0x2f
        /*004a*/ 	.short	(.L_13 - .L_12)
	.align		4
.L_12:
        /*004c*/ 	.word	index@(_Z4mis3PiS_S_i)
        /*0050*/ 	.word	0x00000010


	//----- nvinfo : EIATTR_FRAME_SIZE
	.align		4
.L_13:
        /*0054*/ 	.byte	0x04, 0x11
        /*0056*/ 	.short	(.L_15 - .L_14)
	.align		4
.L_14:
        /*0058*/ 	.word	index@(_Z4mis3PiS_S_i)
        /*005c*/ 	.word	0x00000000


	//----- nvinfo : EIATTR_MIN_STACK_SIZE
	.align		4
.L_15:
        /*0060*/ 	.byte	0x04, 0x12
        /*0062*/ 	.short	(.L_17 - .L_16)
	.align		4
.L_16:
        /*0064*/ 	.word	index@(_Z4mis3PiS_S_i)
        /*0068*/ 	.word	0x00000000


	//----- nvinfo : EIATTR_MIN_STACK_SIZE
	.align		4
.L_17:
        /*006c*/ 	.byte	0x04, 0x12
        /*006e*/ 	.short	(.L_19 - .L_18)
	.align		4
.L_18:
        /*0070*/ 	.word	index@(_Z4mis2PiS_S_S_S_S_S_ii)
        /*0074*/ 	.word	0x00000000


	//----- nvinfo : EIATTR_MIN_STACK_SIZE
	.align		4
.L_19:
        /*0078*/ 	.byte	0x04, 0x12
        /*007a*/ 	.short	(.L_21 - .L_20)
	.align		4
.L_20:
        /*007c*/ 	.word	index@(_Z4mis1PiS_S_S_S_S_Pbii)
        /*0080*/ 	.word	0x00000000


	//----- nvinfo : EIATTR_MIN_STACK_SIZE
	.align		4
.L_21:
        /*0084*/ 	.byte	0x04, 0x12
        /*0086*/ 	.short	(.L_23 - .L_22)
	.align		4
.L_22:
        /*0088*/ 	.word	index@(_Z4initPiS_S_ii)
        /*008c*/ 	.word	0x00000000
.L_23:


//--------------------- .nv.compat                --------------------------
	.section	.nv.compat,"",@"SHT_CUDA_COMPAT_INFO"
	.align	4
        /*0000*/ 	.byte	0x02, 0x09, 0x00, 0x00, 0x02, 0x02, 0x01, 0x00, 0x02, 0x05, 0x05, 0x00, 0x03, 0x07, 0x01, 0x01
        /*0010*/ 	.byte	0x02, 0x03, 0x00, 0x00, 0x02, 0x06, 0x01, 0x00, 0x04, 0x0b, 0x08, 0x00, 0x09, 0x00, 0x00, 0x00
        /*0020*/ 	.byte	0x00, 0x00, 0x00, 0x00


//--------------------- .nv.info._Z4mis3PiS_S_i   --------------------------
	.section	.nv.info._Z4mis3PiS_S_i,"",@"SHT_CUDA_INFO"
	.sectionflags	@""
	.align	4


	//----- nvinfo : EIATTR_CUDA_API_VERSION
	.align		4
        /*0000*/ 	.byte	0x04, 0x37
        /*0002*/ 	.short	(.L_25 - .L_24)
.L_24:
        /*0004*/ 	.word	0x00000082


	//----- nvinfo : EIATTR_KPARAM_INFO
	.align		4
.L_25:
        /*0008*/ 	.byte	0x04, 0x17
        /*000a*/ 	.short	(.L_27 - .L_26)
.L_26:
        /*000c*/ 	.word	0x00000000
        /*0010*/ 	.short	0x0003
        /*0012*/ 	.short	0x0018
        /*0014*/ 	.byte	0x00, 0xf0, 0x11, 0x00


	//----- nvinfo : EIATTR_KPARAM_INFO
	.align		4
.L_27:
        /*0018*/ 	.byte	0x04, 0x17
        /*001a*/ 	.short	(.L_29 - .L_28)
.L_28:
        /*001c*/ 	.word	0x00000000
        /*0020*/ 	.short	0x0002
        /*0022*/ 	.short	0x0010
        /*0024*/ 	.byte	0x00, 0xf5, 0x21, 0x00


	//----- nvinfo : EIATTR_KPARAM_INFO
	.align		4
.L_29:
        /*0028*/ 	.byte	0x04, 0x17
        /*002a*/ 	.short	(.L_31 - .L_30)
.L_30:
        /*002c*/ 	.word	0x00000000
        /*0030*/ 	.short	0x0001
        /*0032*/ 	.short	0x0008
        /*0034*/ 	.byte	0x00, 0xf5, 0x21, 0x00


	//----- nvinfo : EIATTR_KPARAM_INFO
	.align		4
.L_31:
        /*0038*/ 	.byte	0x04, 0x17
        /*003a*/ 	.short	(.L_33 - .L_32)
.L_32:
        /*003c*/ 	.word	0x00000000
        /*0040*/ 	.short	0x0000
        /*0042*/ 	.short	0x0000
        /*0044*/ 	.byte	0x00, 0xf5, 0x21, 0x00


	//----- nvinfo : EIATTR_SPARSE_MMA_MASK
	.align		4
.L_33:
        /*0048*/ 	.byte	0x03, 0x50
        /*004a*/ 	.short	0x0000


	//----- nvinfo : EIATTR_MAXREG_COUNT
	.align		4
        /*004c*/ 	.byte	0x03, 0x1b
        /*004e*/ 	.short	0x00ff


	//----- nvinfo : EIATTR_MERCURY_ISA_VERSION
	.align		4
        /*0050*/ 	.byte	0x03, 0x5f
        /*0052*/ 	.short	0x0101


	//----- nvinfo : EIATTR_VRC_CTA_INIT_COUNT
	.align		4
        /*0054*/ 	.byte	0x02, 0x4a
	.zero		1
	.zero		1


	//----- nvinfo : EIATTR_EXIT_INSTR_OFFSETS
	.align		4
        /*0058*/ 	.byte	0x04, 0x1c
        /*005a*/ 	.short	(.L_35 - .L_34)


	//   ....[0]....
.L_34:
        /*005c*/ 	.word	0x00000070


	//   ....[1]....
        /*0060*/ 	.word	0x000001f0


	//----- nvinfo : EIATTR_CRS_STACK_SIZE
	.align		4
.L_35:
        /*0064*/ 	.byte	0x04, 0x1e
        /*0066*/ 	.short	(.L_37 - .L_36)
.L_36:
        /*0068*/ 	.word	0x00000000


	//----- nvinfo : EIATTR_CBANK_PARAM_SIZE
	.align		4
.L_37:
        /*006c*/ 	.byte	0x03, 0x19
        /*006e*/ 	.short	0x001c


	//----- nvinfo : EIATTR_PARAM_CBANK
	.align		4
        /*0070*/ 	.byte	0x04, 0x0a
        /*0072*/ 	.short	(.L_39 - .L_38)
	.align		4
.L_38:
        /*0074*/ 	.word	index@(.nv.constant0._Z4mis3PiS_S_i)
        /*0078*/ 	.short	0x0380
        /*007a*/ 	.short	0x001c


	//----- nvinfo : EIATTR_SW_WAR
	.align		4
.L_39:
        /*007c*/ 	.byte	0x04, 0x36
        /*007e*/ 	.short	(.L_41 - .L_40)
.L_40:
        /*0080*/ 	.word	0x00000008
.L_41:


//--------------------- .nv.info._Z4mis2PiS_S_S_S_S_S_ii --------------------------
	.section	.nv.info._Z4mis2PiS_S_S_S_S_S_ii,"",@"SHT_CUDA_INFO"
	.sectionflags	@""
	.align	4


	//----- nvinfo : EIATTR_CUDA_API_VERSION
	.align		4
        /*0000*/ 	.byte	0x04, 0x37
        /*0002*/ 	.short	(.L_43 - .L_42)
.L_42:
        /*0004*/ 	.word	0x00000082


	//----- nvinfo : EIATTR_KPARAM_INFO
	.align		4
.L_43:
        /*0008*/ 	.byte	0x04, 0x17
        /*000a*/ 	.short	(.L_45 - .L_44)
.L_44:
        /*000c*/ 	.word	0x00000000
        /*0010*/ 	.short	0x0008
        /*0012*/ 	.short	0x003c
        /*0014*/ 	.byte	0x00, 0xf0, 0x11, 0x00


	//----- nvinfo : EIATTR_KPARAM_INFO
	.align		4
.L_45:
        /*0018*/ 	.byte	0x04, 0x17
        /*001a*/ 	.short	(.L_47 - .L_46)
.L_46:
        /*001c*/ 	.word	0x00000000
        /*0020*/ 	.short	0x0007
        /*0022*/ 	.short	0x0038
        /*0024*/ 	.byte	0x00, 0xf0, 0x11, 0x00


	//----- nvinfo : EIATTR_KPARAM_INFO
	.align		4
.L_47:
        /*0028*/ 	.byte	0x04, 0x17
        /*002a*/ 	.short	(.L_49 - .L_48)
.L_48:
        /*002c*/ 	.word	0x00000000
        /*0030*/ 	.short	0x0006
        /*0032*/ 	.short	0x0030
        /*0034*/ 	.byte	0x00, 0xf5, 0x21, 0x00


	//----- nvinfo : EIATTR_KPARAM_INFO
	.align		4
.L_49:
        /*0038*/ 	.byte	0x04, 0x17
        /*003a*/ 	.short	(.L_51 - .L_50)
.L_50:
        /*003c*/ 	.word	0x00000000
        /*0040*/ 	.short	0x0005
        /*0042*/ 	.short	0x0028
        /*0044*/ 	.byte	0x00, 0xf5, 0x21, 0x00


	//----- nvinfo : EIATTR_KPARAM_INFO
	.align		4
.L_51:
        /*0048*/ 	.byte	0x04, 0x17
        /*004a*/ 	.short	(.L_53 - .L_52)
.L_52:
        /*004c*/ 	.word	0x00000000
        /*0050*/ 	.short	0x0004
        /*0052*/ 	.short	0x0020
        /*0054*/ 	.byte	0x00, 0xf5, 0x21, 0x00


	//----- nvinfo : EIATTR_KPARAM_INFO
	.align		4
.L_53:
        /*0058*/ 	.byte	0x04, 0x17
        /*005a*/ 	.short	(.L_55 - .L_54)
.L_54:
        /*005c*/ 	.word	0x00000000
        /*0060*/ 	.short	0x0003
        /*0062*/ 	.short	0x0018
        /*0064*/ 	.byte	0x00, 0xf5, 0x21, 0x00


	//----- nvinfo : EIATTR_KPARAM_INFO
	.align		4
.L_55:
        /*0068*/ 	.byte	0x04, 0x17
        /*006a*/ 	.short	(.L_57 - .L_56)
.L_56:
        /*006c*/ 	.word	0x00000000
        /*0070*/ 	.short	0x0002
        /*0072*/ 	.short	0x0010
        /*0074*/ 	.byte	0x00, 0xf5, 0x21, 0x00


	//----- nvinfo : EIATTR_KPARAM_INFO
	.align		4
.L_57:
        /*0078*/ 	.byte	0x04, 0x17
        /*007a*/ 	.short	(.L_59 - .L_58)
.L_58:
        /*007c*/ 	.word	0x00000000
        /*0080*/ 	.short	0x0001
        /*0082*/ 	.short	0x0008
        /*0084*/ 	.byte	0x00, 0xf5, 0x21, 0x00


	//----- nvinfo : EIATTR_KPARAM_INFO
	.align		4
.L_59:
        /*0088*/ 	.byte	0x04, 0x17
        /*008a*/ 	.short	(.L_61 - .L_60)
.L_60:
        /*008c*/ 	.word	0x00000000
        /*0090*/ 	.short	0x0000
        /*0092*/ 	.short	0x0000
        /*0094*/ 	.byte	0x00, 0xf5, 0x21, 0x00


	//----- nvinfo : EIATTR_SPARSE_MMA_MASK
	.align		4
.L_61:
        /*0098*/ 	.byte	0x03, 0x50
        /*009a*/ 	.short	0x0000


	//----- nvinfo : EIATTR_MAXREG_COUNT
	.align		4
        /*009c*/ 	.byte	0x03, 0x1b
        /*009e*/ 	.short	0x00ff


	//----- nvinfo : EIATTR_MERCURY_ISA_VERSION
	.align		4
        /*00a0*/ 	.byte	0x03, 0x5f
        /*00a2*/ 	.short	0x0101


	//----- nvinfo : EIATTR_VRC_CTA_INIT_COUNT
	.align		4
        /*00a4*/ 	.byte	0x02, 0x4a
	.zero		1
	.zero		1


	//----- nvinfo : EIATTR_EXIT_INSTR_OFFSETS
	.align		4
        /*00a8*/ 	.byte	0x04, 0x1c
        /*00aa*/ 	.short	(.L_63 - .L_62)


	//   ....[0]....
.L_62:
        /*00ac*/ 	.word	0x00000070


	//   ....[1]....
        /*00b0*/ 	.word	0x00001a60


	//----- nvinfo : EIATTR_CRS_STACK_SIZE
	.align		4
.L_63:
        /*00b4*/ 	.byte	0x04, 0x1e
        /*00b6*/ 	.short	(.L_65 - .L_64)
.L_64:
        /*00b8*/ 	.word	0x00000000


	//----- nvinfo : EIATTR_CBANK_PARAM_SIZE
	.align		4
.L_65:
        /*00bc*/ 	.byte	0x03, 0x19
        /*00be*/ 	.short	0x0040


	//----- nvinfo : EIATTR_PARAM_CBANK
	.align		4
        /*00c0*/ 	.byte	0x04, 0x0a
        /*00c2*/ 	.short	(.L_67 - .L_66)
	.align		4
.L_66:
        /*00c4*/ 	.word	index@(.nv.constant0._Z4mis2PiS_S_S_S_S_S_ii)
        /*00c8*/ 	.short	0x0380
        /*00ca*/ 	.short	0x0040


	//----- nvinfo : EIATTR_SW_WAR
	.align		4
.L_67:
        /*00cc*/ 	.byte	0x04, 0x36
        /*00ce*/ 	.short	(.L_69 - .L_68)
.L_68:
        /*00d0*/ 	.word	0x00000008
.L_69:


//--------------------- .nv.info._Z4mis1PiS_S_S_S_S_Pbii --------------------------
	.section	.nv.info._Z4mis1PiS_S_S_S_S_Pbii,"",@"SHT_CUDA_INFO"
	.sectionflags	@""
	.align	4


	//----- nvinfo : EIATTR_CUDA_API_VERSION
	.align		4
        /*0000*/ 	.byte	0x04, 0x37
        /*0002*/ 	.short	(.L_71 - .L_70)
.L_70:
        /*0004*/ 	.word	0x00000082


	//----- nvinfo : EIATTR_KPARAM_INFO
	.align		4
.L_71:
        /*0008*/ 	.byte	0x04, 0x17
        /*000a*/ 	.short	(.L_73 - .L_72)
.L_72:
        /*000c*/ 	.word	0x00000000
        /*0010*/ 	.short	0x0008
        /*0012*/ 	.short	0x003c
        /*0014*/ 	.byte	0x00, 0xf0, 0x11, 0x00


	//----- nvinfo : EIATTR_KPARAM_INFO
	.align		4
.L_73:
        /*0018*/ 	.byte	0x04, 0x17
        /*001a*/ 	.short	(.L_75 - .L_74)
.L_74:
        /*001c*/ 	.word	0x00000000
        /*0020*/ 	.short	0x0007
        /*0022*/ 	.short	0x0038
        /*0024*/ 	.byte	0x00, 0xf0, 0x11, 0x00


	//----- nvinfo : EIATTR_KPARAM_INFO
	.align		4
.L_75:
        /*0028*/ 	.byte	0x04, 0x17
        /*002a*/ 	.short	(.L_77 - .L_76)
.L_76:
        /*002c*/ 	.word	0x00000000
        /*0030*/ 	.short	0x0006
        /*0032*/ 	.short	0x0030
        /*0034*/ 	.byte	0x00, 0xf5, 0x21, 0x00


	//----- nvinfo : EIATTR_KPARAM_INFO
	.align		4
.L_77:
        /*0038*/ 	.byte	0x04, 0x17
        /*003a*/ 	.short	(.L_79 - .L_78)
.L_78:
        /*003c*/ 	.word	0x00000000
        /*0040*/ 	.short	0x0005
        /*0042*/ 	.short	0x0028
        /*0044*/ 	.byte	0x00, 0xf5, 0x21, 0x00


	//----- nvinfo : EIATTR_KPARAM_INFO
	.align		4
.L_79:
        /*0048*/ 	.byte	0x04, 0x17
        /*004a*/ 	.short	(.L_81 - .L_80)
.L_80:
        /*004c*/ 	.word	0x00000000
        /*0050*/ 	.short	0x0004
        /*0052*/ 	.short	0x0020
        /*0054*/ 	.byte	0x00, 0xf5, 0x21, 0x00


	//----- nvinfo : EIATTR_KPARAM_INFO
	.align		4
.L_81:
        /*0058*/ 	.byte	0x04, 0x17
        /*005a*/ 	.short	(.L_83 - .L_82)
.L_82:
        /*005c*/ 	.word	0x00000000
        /*0060*/ 	.short	0x0003
        /*0062*/ 	.short	0x0018
        /*0064*/ 	.byte	0x00, 0xf5, 0x21, 0x00


	//----- nvinfo : EIATTR_KPARAM_INFO
	.align		4
.L_83:
        /*0068*/ 	.byte	0x04, 0x17
        /*006a*/ 	.short	(.L_85 - .L_84)
.L_84:
        /*006c*/ 	.word	0x00000000
        /*0070*/ 	.short	0x0002
        /*0072*/ 	.short	0x0010
        /*0074*/ 	.byte	0x00, 0xf5, 0x21, 0x00


	//----- nvinfo : EIATTR_KPARAM_INFO
	.align		4
.L_85:
        /*0078*/ 	.byte	0x04, 0x17
        /*007a*/ 	.short	(.L_87 - .L_86)
.L_86:
        /*007c*/ 	.word	0x00000000
        /*0080*/ 	.short	0x0001
        /*0082*/ 	.short	0x0008
        /*0084*/ 	.byte	0x00, 0xf5, 0x21, 0x00


	//----- nvinfo : EIATTR_KPARAM_INFO
	.align		4
.L_87:
        /*0088*/ 	.byte	0x04, 0x17
        /*008a*/ 	.short	(.L_89 - .L_88)
.L_88:
        /*008c*/ 	.word	0x00000000
        /*0090*/ 	.short	0x0000
        /*0092*/ 	.short	0x0000
        /*0094*/ 	.byte	0x00, 0xf5, 0x21, 0x00


	//----- nvinfo : EIATTR_SPARSE_MMA_MASK
	.align		4
.L_89:
        /*0098*/ 	.byte	0x03, 0x50
        /*009a*/ 	.short	0x0000


	//----- nvinfo : EIATTR_MAXREG_COUNT
	.align		4
        /*009c*/ 	.byte	0x03, 0x1b
        /*009e*/ 	.short	0x00ff


	//----- nvinfo : EIATTR_MERCURY_ISA_VERSION
	.align		4
        /*00a0*/ 	.byte	0x03, 0x5f
        /*00a2*/ 	.short	0x0101


	//----- nvinfo : EIATTR_VRC_CTA_INIT_COUNT
	.align		4
        /*00a4*/ 	.byte	0x02, 0x4a
	.zero		1
	.zero		1


	//----- nvinfo : EIATTR_EXIT_INSTR_OFFSETS
	.align		4
        /*00a8*/ 	.byte	0x04, 0x1c
        /*00aa*/ 	.short	(.L_91 - .L_90)


	//   ....[0]....
.L_90:
        /*00ac*/ 	.word	0x00001810


	//----- nvinfo : EIATTR_CRS_STACK_SIZE
	.align		4
.L_91:
        /*00b0*/ 	.byte	0x04, 0x1e
        /*00b2*/ 	.short	(.L_93 - .L_92)
.L_92:
        /*00b4*/ 	.word	0x00000000


	//----- nvinfo : EIATTR_CBANK_PARAM_SIZE
	.align		4
.L_93:
        /*00b8*/ 	.byte	0x03, 0x19
        /*00ba*/ 	.short	0x0040


	//----- nvinfo : EIATTR_PARAM_CBANK
	.align		4
        /*00bc*/ 	.byte	0x04, 0x0a
        /*00be*/ 	.short	(.L_95 - .L_94)
	.align		4
.L_94:
        /*00c0*/ 	.word	index@(.nv.constant0._Z4mis1PiS_S_S_S_S_Pbii)
        /*00c4*/ 	.short	0x0380
        /*00c6*/ 	.short	0x0040


	//----- nvinfo : EIATTR_SW_WAR
	.align		4
.L_95:
        /*00c8*/ 	.byte	0x04, 0x36
        /*00ca*/ 	.short	(.L_97 - .L_96)
.L_96:
        /*00cc*/ 	.word	0x00000008
.L_97:


//--------------------- .nv.info._Z4initPiS_S_ii  --------------------------
	.section	.nv.info._Z4initPiS_S_ii,"",@"SHT_CUDA_INFO"
	.sectionflags	@""
	.align	4


	//----- nvinfo : EIATTR_CUDA_API_VERSION
	.align		4
        /*0000*/ 	.byte	0x04, 0x37
        /*0002*/ 	.short	(.L_99 - .L_98)
.L_98:
        /*0004*/ 	.word	0x00000082


	//----- nvinfo : EIATTR_KPARAM_INFO
	.align		4
.L_99:
        /*0008*/ 	.byte	0x04, 0x17
        /*000a*/ 	.short	(.L_101 - .L_100)
.L_100:
        /*000c*/ 	.word	0x00000000
        /*0010*/ 	.short	0x0004
        /*0012*/ 	.short	0x001c
        /*0014*/ 	.byte	0x00, 0xf0, 0x11, 0x00


	//----- nvinfo : EIATTR_KPARAM_INFO
	.align		4
.L_101:
        /*0018*/ 	.byte	0x04, 0x17
        /*001a*/ 	.short	(.L_103 - .L_102)
.L_102:
        /*001c*/ 	.word	0x00000000
        /*0020*/ 	.short	0x0003
        /*0022*/ 	.short	0x0018
        /*0024*/ 	.byte	0x00, 0xf0, 0x11, 0x00


	//----- nvinfo : EIATTR_KPARAM_INFO
	.align		4
.L_103:
        /*0028*/ 	.byte	0x04, 0x17
        /*002a*/ 	.short	(.L_105 - .L_104)
.L_104:
        /*002c*/ 	.word	0x00000000
        /*0030*/ 	.short	0x0002
        /*0032*/ 	.short	0x0010
        /*0034*/ 	.byte	0x00, 0xf5, 0x21, 0x00


	//----- nvinfo : EIATTR_KPARAM_INFO
	.align		4
.L_105:
        /*0038*/ 	.byte	0x04, 0x17
        /*003a*/ 	.short	(.L_107 - .L_106)
.L_106:
        /*003c*/ 	.word	0x00000000
        /*0040*/ 	.short	0x0001
        /*0042*/ 	.short	0x0008
        /*0044*/ 	.byte	0x00, 0xf5, 0x21, 0x00


	//----- nvinfo : EIATTR_KPARAM_INFO
	.align		4
.L_107:
        /*0048*/ 	.byte	0x04, 0x17
        /*004a*/ 	.short	(.L_109 - .L_108)
.L_108:
        /*004c*/ 	.word	0x00000000
        /*0050*/ 	.short	0x0000
        /*0052*/ 	.short	0x0000
        /*0054*/ 	.byte	0x00, 0xf5, 0x21, 0x00


	//----- nvinfo : EIATTR_SPARSE_MMA_MASK
	.align		4
.L_109:
        /*0058*/ 	.byte	0x03, 0x50
        /*005a*/ 	.short	0x0000


	//----- nvinfo : EIATTR_MAXREG_COUNT
	.align		4
        /*005c*/ 	.byte	0x03, 0x1b
        /*005e*/ 	.short	0x00ff


	//----- nvinfo : EIATTR_MERCURY_ISA_VERSION
	.align		4
        /*0060*/ 	.byte	0x03, 0x5f
        /*0062*/ 	.short	0x0101


	//----- nvinfo : EIATTR_VRC_CTA_INIT_COUNT
	.align		4
        /*0064*/ 	.byte	0x02, 0x4a
	.zero		1
	.zero		1


	//----- nvinfo : EIATTR_EXIT_INSTR_OFFSETS
	.align		4
        /*0068*/ 	.byte	0x04, 0x1c
        /*006a*/ 	.short	(.L_111 - .L_110)


	//   ....[0]....
.L_110:
        /*006c*/ 	.word	0x00000070


	//   ....[1]....
        /*0070*/ 	.word	0x00000130


	//----- nvinfo : EIATTR_CBANK_PARAM_SIZE
	.align		4
.L_111:
        /*0074*/ 	.byte	0x03, 0x19
        /*0076*/ 	.short	0x0020


	//----- nvinfo : EIATTR_PARAM_CBANK
	.align		4
        /*0078*/ 	.byte	0x04, 0x0a
        /*007a*/ 	.short	(.L_113 - .L_112)
	.align		4
.L_112:
        /*007c*/ 	.word	index@(.nv.constant0._Z4initPiS_S_ii)
        /*0080*/ 	.short	0x0380
        /*0082*/ 	.short	0x0020


	//----- nvinfo : EIATTR_SW_WAR
	.align		4
.L_113:
        /*0084*/ 	.byte	0x04, 0x36
        /*0086*/ 	.short	(.L_115 - .L_114)
.L_114:
        /*0088*/ 	.word	0x00000008
.L_115:


//--------------------- .nv.callgraph             --------------------------
	.section	.nv.callgraph,"",@"SHT_CUDA_CALLGRAPH"
	.align	4
	.sectionentsize	8
	.align		4
        /*0000*/ 	.word	0x00000000
	.align		4
        /*0004*/ 	.word	0xffffffff
	.align		4
        /*0008*/ 	.word	0x00000000
	.align		4
        /*000c*/ 	.word	0xfffffffe
	.align		4
        /*0010*/ 	.word	0x00000000
	.align		4
        /*0014*/ 	.word	0xfffffffd
	.align		4
        /*0018*/ 	.word	0x00000000
	.align		4
        /*001c*/ 	.word	0xfffffffc


//--------------------- .text._Z4mis3PiS_S_i      --------------------------
	.section	.text._Z4mis3PiS_S_i,"ax",@progbits
	.align	128
        .global         _Z4mis3PiS_S_i
        .type           _Z4mis3PiS_S_i,@function
        .size           _Z4mis3PiS_S_i,(.L_x_149 - _Z4mis3PiS_S_i)
        .other          _Z4mis3PiS_S_i,@"STO_CUDA_ENTRY STV_DEFAULT"
_Z4mis3PiS_S_i:
.text._Z4mis3PiS_S_i:
[----:B------:R-:W-:Y:S01]  /*0000*/  LDC R1, c[0x0][0x37c] ;  /* 0x0000df00ff017b82 */ /* 0x000fe20000000800 */
[----:B------:R-:W0:Y:S01]  /*0010*/  S2R R0, SR_CTAID.X ;  /* 0x0000000000007919 */ /* 0x000e220000002500 */
[----:B------:R-:W0:Y:S01]  /*0020*/  LDCU UR4, c[0x0][0x360] ;  /* 0x00006c00ff0477ac */ /* 0x000e220008000800 */
[----:B------:R-:W0:Y:S01]  /*0030*/  S2R R3, SR_TID.X ;  /* 0x0000000000037919 */ /* 0x000e220000002100 */
[----:B------:R-:W1:Y:S01]  /*0040*/  LDCU UR5, c[0x0][0x398] ;  /* 0x00007300ff0577ac */ /* 0x000e620008000800 */
[----:B0-----:R-:W-:-:S05]  /*0050*/  IMAD R0, R0, UR4, R3 ;  /* 0x0000000400007c24 */ /* 0x001fca000f8e0203 */
[----:B-1----:R-:W-:-:S13]  /*0060*/  ISETP.GE.AND P0, PT, R0, UR5, PT ;  /* 0x0000000500007c0c */ /* 0x002fda000bf06270 */
[----:B------:R-:W-:Y:S05]  /*0070*/  @P0 EXIT ;  /* 0x000000000000094d */ /* 0x000fea0003800000 */
[----:B------:R-:W0:Y:S01]  /*0080*/  LDC.64 R6, c[0x0][0x380] ;  /* 0x0000e000ff067b82 */ /* 0x000e220000000a00 */
[----:B------:R-:W1:Y:S01]  /*0090*/  LDCU UR5, c[0x0][0x370] ;  /* 0x00006e00ff0577ac */ /* 0x000e620008000800 */
[----:B------:R-:W2:Y:S06]  /*00a0*/  LDCU.64 UR6, c[0x0][0x358] ;  /* 0x00006b00ff0677ac */ /* 0x000eac0008000a00 */
[----:B------:R-:W3:Y:S01]  /*00b0*/  LDC.64 R8, c[0x0][0x390] ;  /* 0x0000e400ff087b82 */ /* 0x000ee20000000a00 */
[----:B------:R-:W4:Y:S01]  /*00c0*/  LDCU UR8, c[0x0][0x398] ;  /* 0x00007300ff0877ac */ /* 0x000f220008000800 */
[----:B-1----:R-:W-:-:S12]  /*00d0*/  UIMAD UR4, UR4, UR5, URZ ;  /* 0x00000005040472a4 */ /* 0x002fd8000f8e02ff */
.L_x_2:
[----:B01----:R-:W-:-:S06]  /*00e0*/  IMAD.WIDE R2, R0, 0x4, R6 ;  /* 0x0000000400027825 */ /* 0x003fcc00078e0206 */
[----:B--2---:R-:W2:Y:S01]  /*00f0*/  ATOMG.E.OR.STRONG.GPU PT, R2, desc[UR6][R2.64], RZ ;  /* 0x800000ff020279a8 */ /* 0x004ea2000b1ef106 */
[----:B------:R-:W-:Y:S01]  /*0100*/  MOV R13, R0 ;  /* 0x00000000000d7202 */ /* 0x000fe20000000f00 */
[----:B------:R-:W-:Y:S01]  /*0110*/  BSSY.RECONVERGENT B0, `(.L_x_0) ;  /* 0x000000c000007945 */ /* 0x000fe20003800200 */
[----:B------:R-:W-:-:S04]  /*0120*/  IADD3 R0, PT, PT, R0, UR4, RZ ;  /* 0x0000000400007c10 */ /* 0x000fc8000fffe0ff */
[----:B----4-:R-:W-:Y:S02]  /*0130*/  ISETP.GE.AND P1, PT, R0, UR8, PT ;  /* 0x0000000800007c0c */ /* 0x010fe4000bf26270 */
[----:B--2---:R-:W-:-:S13]  /*0140*/  ISETP.NE.AND P0, PT, R2, -0x2, PT ;  /* 0xfffffffe0200780c */ /* 0x004fda0003f05270 */
[----:B------:R-:W0:Y:S01]  /*0150*/  @!P0 LDC.64 R4, c[0x0][0x388] ;  /* 0x0000e200ff048b82 */ /* 0x000e220000000a00 */
[----:B------:R-:W-:Y:S01]  /*0160*/  @!P0 MOV R11, 0xfffffffe ;  /* 0xfffffffe000b8802 */ /* 0x000fe20000000f00 */
[----:B0-----:R-:W-:-:S05]  /*0170*/  @!P0 IMAD.WIDE R4, R13, 0x4, R4 ;  /* 0x000000040d048825 */ /* 0x001fca00078e0204 */
[----:B------:R0:W-:Y:S01]  /*0180*/  @!P0 STG.E desc[UR6][R4.64], R11 ;  /* 0x0000000b04008986 */ /* 0x0001e2000c101906 */
[----:B------:R-:W-:Y:S05]  /*0190*/  @!P0 BRA `(.L_x_1) ;  /* 0x00000000000c8947 */ /* 0x000fea0003800000 */
[----:B---3--:R-:W-:Y:S01]  /*01a0*/  IMAD.WIDE R2, R13, 0x4, R8 ;  /* 0x000000040d027825 */ /* 0x008fe200078e0208 */
[----:B0-----:R-:W-:-:S05]  /*01b0*/  MOV R5, 0x7fffffff ;  /* 0x7fffffff00057802 */ /* 0x001fca0000000f00 */
[----:B------:R1:W-:Y:S02]  /*01c0*/  REDG.E.OR.STRONG.GPU desc[UR6][R2.64], R5 ;  /* 0x000000050200798e */ /* 0x0003e4000f12e106 */
.L_x_1:
[----:B------:R-:W-:Y:S05]  /*01d0*/  BSYNC.RECONVERGENT B0 ;  /* 0x0000000000007941 */ /* 0x000fea0003800200 */
.L_x_0:
[----:B------:R-:W-:Y:S05]  /*01e0*/  @!P1 BRA `(.L_x_2) ;  /* 0xfffffffc00bc9947 */ /* 0x000fea000383ffff */
[----:B------:R-:W-:Y:S05]  /*01f0*/  EXIT ;  /* 0x000000000000794d */ /* 0x000fea0003800000 */
.L_x_3:
[----:B------:R-:W-:-:S00]  /*0200*/  BRA `(.L_x_3) ;  /* 0xfffffffc00fc7947 */ /* 0x000fc0000383ffff */
[----:B------:R-:W-:-:S00]  /*0210*/  NOP ;  /* 0x0000000000007918 */ /* 0x000fc00000000000 */
        /* <DEDUP_REMOVED lines=14> */
.L_x_149:


//--------------------- .text._Z4mis2PiS_S_S_S_S_S_ii --------------------------
	.section	.text._Z4mis2PiS_S_S_S_S_S_ii,"ax",@progbits
	.align	128
        .global         _Z4mis2PiS_S_S_S_S_S_ii
        .type           _Z4mis2PiS_S_S_S_S_S_ii,@function
        .size           _Z4mis2PiS_S_S_S_S_S_ii,(.L_x_150 - _Z4mis2PiS_S_S_S_S_S_ii)
        .other          _Z4mis2PiS_S_S_S_S_S_ii,@"STO_CUDA_ENTRY STV_DEFAULT"
_Z4mis2PiS_S_S_S_S_S_ii:
.text._Z4mis2PiS_S_S_S_S_S_ii:
        /* <DEDUP_REMOVED lines=8> */
[----:B------:R-:W0:Y:S01]  /*0080*/  LDCU.64 UR6, c[0x0][0x388] ;  /* 0x00007100ff0677ac */ /* 0x000e220008000a00 */
[----:B------:R-:W1:Y:S01]  /*0090*/  LDCU UR5, c[0x0][0x370] ;  /* 0x00006e00ff0577ac */ /* 0x000e620008000800 */
[----:B------:R-:W2:Y:S01]  /*00a0*/  LDCU.64 UR8, c[0x0][0x358] ;  /* 0x00006b00ff0877ac */ /* 0x000ea20008000a00 */
[----:B0-----:R-:W-:Y:S02]  /*00b0*/  UIADD3 UR6, UP0, UPT, UR6, 0x20, URZ ;  /* 0x0000002006067890 */ /* 0x001fe4000ff1e0ff */
[----:B-1----:R-:W-:Y:S02]  /*00c0*/  UIMAD UR4, UR4, UR5, URZ ;  /* 0x00000005040472a4 */ /* 0x002fe4000f8e02ff */
[----:B--2---:R-:W-:-:S12]  /*00d0*/  UIADD3.X UR5, UPT, UPT, URZ, UR7, URZ, UP0, !UPT ;  /* 0x00000007ff057290 */ /* 0x004fd800087fe4ff */
.L_x_73:
[----:B0-2---:R-:W0:Y:S01]  /*00e0*/  LDC.64 R2, c[0x0][0x3b0] ;  /* 0x0000ec00ff027b82 */ /* 0x005e220000000a00 */
[----:B-1----:R-:W1:Y:S07]  /*00f0*/  LDCU UR7, c[0x0][0x3b8] ;  /* 0x00007700ff0777ac */ /* 0x002e6e0008000800 */
[----:B------:R-:W2:Y:S01]  /*0100*/  LDC.64 R4, c[0x0][0x390] ;  /* 0x0000e400ff047b82 */ /* 0x000ea20000000a00 */
[----:B0-----:R-:W-:-:S06]  /*0110*/  IMAD.WIDE R2, R0, 0x4, R2 ;  /* 0x0000000400027825 */ /* 0x001fcc00078e0202 */
[----:B------:R-:W3:Y:S01]  /*0120*/  ATOMG.E.OR.STRONG.GPU PT, R2, desc[UR8][R2.64], RZ ;  /* 0x800000ff020279a8 */ /* 0x000ee2000b1ef108 */
[----:B--2---:R-:W-:-:S06]  /*0130*/  IMAD.WIDE R4, R0, 0x4, R4 ;  /* 0x0000000400047825 */ /* 0x004fcc00078e0204 */
[----:B------:R-:W3:Y:S01]  /*0140*/  LDG.E R5, desc[UR8][R4.64] ;  /* 0x0000000804057981 */ /* 0x000ee2000c1e1900 */
[----:B------:R-:W-:Y:S02]  /*0150*/  MOV R13, R0 ;  /* 0x00000000000d7202 */ /* 0x000fe40000000f00 */
[----:B------:R-:W-:Y:S01]  /*0160*/  IADD3 R0, PT, PT, R0, UR4, RZ ;  /* 0x0000000400007c10 */ /* 0x000fe2000fffe0ff */
[----:B------:R-:W-:Y:S03]  /*0170*/  BSSY.RECONVERGENT B0, `(.L_x_4) ;  /* 0x000018d000007945 */ /* 0x000fe60003800200 */
[----:B-1----:R-:W-:Y:S02]  /*0180*/  ISETP.GE.AND P0, PT, R0, UR7, PT ;  /* 0x0000000700007c0c */ /* 0x002fe4000bf06270 */
[----:B---3--:R-:W-:-:S13]  /*0190*/  ISETP.GT.AND P1, PT, R5, R2, PT ;  /* 0x000000020500720c */ /* 0x008fda0003f24270 */
[----:B------:R-:W-:Y:S05]  /*01a0*/  @P1 BRA `(.L_x_5) ;  /* 0x0000001800241947 */ /* 0x000fea0003800000 */
[----:B------:R-:W0:Y:S02]  /*01b0*/  LDCU.64 UR10, c[0x0][0x3a0] ;  /* 0x00007400ff0a77ac */ /* 0x000e240008000a00 */
[----:B0-----:R-:W-:Y:S01]  /*01c0*/  MOV R2, UR10 ;  /* 0x0000000a00027c02 */ /* 0x001fe20008000f00 */
[----:B------:R-:W-:-:S04]  /*01d0*/  IMAD.U32 R3, RZ, RZ, UR11 ;  /* 0x0000000bff037e24 */ /* 0x000fc8000f8e00ff */
[----:B------:R-:W-:-:S06]  /*01e0*/  IMAD.WIDE R4, R13, 0x4, R2 ;  /* 0x000000040d047825 */ /* 0x000fcc00078e0202 */
[----:B------:R-:W2:Y:S02]  /*01f0*/  LDG.E R4, desc[UR8][R4.64] ;  /* 0x0000000804047981 */ /* 0x000ea4000c1e1900 */
[----:B--2---:R-:W-:-:S13]  /*0200*/  ISETP.NE.AND P1, PT, R4, -0x1, PT ;  /* 0xffffffff0400780c */ /* 0x004fda0003f25270 */
[----:B------:R-:W-:Y:S05]  /*0210*/  @P1 BRA `(.L_x_5) ;  /* 0x0000001800081947 */ /* 0x000fea0003800000 */
[----:B------:R-:W0:Y:S01]  /*0220*/  LDC.64 R4, c[0x0][0x398] ;  /* 0x0000e600ff047b82 */ /* 0x000e220000000a00 */
[----:B------:R-:W-:-:S07]  /*0230*/  HFMA2 R11, -RZ, RZ, 0, 1.1920928955078125e-07 ;  /* 0x00000002ff0b7431 */ /* 0x000fce00000001ff */
[----:B------:R-:W1:Y:S08]  /*0240*/  LDC.64 R6, c[0x0][0x380] ;  /* 0x0000e000ff067b82 */ /* 0x000e700000000a00 */
[----:B------:R-:W2:Y:S01]  /*0250*/  LDC.64 R8, c[0x0][0x3a8] ;  /* 0x0000ea00ff087b82 */ /* 0x000ea20000000a00 */
[----:B0-----:R-:W-:-:S05]  /*0260*/  IMAD.WIDE R4, R13, 0x4, R4 ;  /* 0x000000040d047825 */ /* 0x001fca00078e0204 */
[----:B------:R0:W-:Y:S01]  /*0270*/  STG.E desc[UR8][R4.64], R11 ;  /* 0x0000000b04007986 */ /* 0x0001e2000c101908 */
[----:B-1----:R-:W-:-:S05]  /*0280*/  IMAD.WIDE R6, R13, 0x4, R6 ;  /* 0x000000040d067825 */ /* 0x002fca00078e0206 */
[----:B------:R-:W3:Y:S04]  /*0290*/  LDG.E R10, desc[UR8][R6.64] ;  /* 0x00000008060a7981 */ /* 0x000ee8000c1e1900 */
[----:B------:R-:W3:Y:S01]  /*02a0*/  LDG.E R15, desc[UR8][R6.64+0x4] ;  /* 0x00000408060f7981 */ /* 0x000ee2000c1e1900 */
[----:B--2---:R-:W-:Y:S01]  /*02b0*/  IMAD.WIDE R8, R13, 0x4, R8 ;  /* 0x000000040d087825 */ /* 0x004fe200078e0208 */
[----:B------:R-:W-:-:S05]  /*02c0*/  MOV R13, 0xfffffffe ;  /* 0xfffffffe000d7802 */ /* 0x000fca0000000f00 */
[----:B------:R0:W-:Y:S01]  /*02d0*/  REDG.E.OR.STRONG.GPU desc[UR8][R8.64], R13 ;  /* 0x0000000d0800798e */ /* 0x0001e2000f12e108 */
[----:B---3--:R-:W-:-:S13]  /*02e0*/  ISETP.GE.AND P1, PT, R10, R15, PT ;  /* 0x0000000f0a00720c */ /* 0x008fda0003f26270 */
[----:B0-----:R-:W-:Y:S05]  /*02f0*/  @P1 BRA `(.L_x_5) ;  /* 0x0000001400d01947 */ /* 0x001fea0003800000 */
[----:B------:R-:W-:Y:S01]  /*0300*/  IMAD.MOV.U32 R4, RZ, RZ, R10 ;  /* 0x000000ffff047224 */ /* 0x000fe200078e000a */
[----:B------:R-:W-:Y:S04]  /*0310*/  BSSY.RECONVERGENT B1, `(.L_x_6) ;  /* 0x00000b3000017945 */ /* 0x000fe80003800200 */
[----:B------:R-:W-:-:S04]  /*0320*/  IADD3 R5, PT, PT, -R15, R4, RZ ;  /* 0x000000040f057210 */ /* 0x000fc80007ffe1ff */
[----:B------:R-:W-:Y:S02]  /*0330*/  ISETP.GT.U32.AND P1, PT, R5, -0x10, PT ;  /* 0xfffffff00500780c */ /* 0x000fe40003f24070 */
[----:B------:R-:W-:-:S04]  /*0340*/  IADD3 R5, PT, PT, R15, -R4, RZ ;  /* 0x800000040f057210 */ /* 0x000fc80007ffe0ff */
[----:B------:R-:W-:-:S07]  /*0350*/  LOP3.LUT R11, R5, 0xf, RZ, 0xc0, !PT ;  /* 0x0000000f050b7812 */ /* 0x000fce00078ec0ff */
[----:B------:R-:W-:Y:S05]  /*0360*/  @P1 BRA `(.L_x_7) ;  /* 0x0000000800b41947 */ /* 0x000fea0003800000 */
[----:B------:R-:W0:Y:S01]  /*0370*/  LDC.64 R6, c[0x0][0x3a8] ;  /* 0x0000ea00ff067b82 */ /* 0x000e220000000a00 */
[----:B------:R-:W-:-:S05]  /*0380*/  LOP3.LUT R10, R5, 0xfffffff0, RZ, 0xc0, !PT ;  /* 0xfffffff0050a7812 */ /* 0x000fca00078ec0ff */
[----:B------:R-:W-:-:S07]  /*0390*/  IMAD.MOV R10, RZ, RZ, -R10 ;  /* 0x000000ffff0a7224 */ /* 0x000fce00078e0a0a */
.L_x_40:
[----:B-1----:R-:W-:Y:S01]  /*03a0*/  MOV R8, UR6 ;  /* 0x0000000600087c02 */ /* 0x002fe20008000f00 */
[----:B------:R-:W1:Y:S01]  /*03b0*/  LDCU.64 UR10, c[0x0][0x3a0] ;  /* 0x00007400ff0a77ac */ /* 0x000e620008000a00 */
[----:B------:R-:W-:-:S03]  /*03c0*/  MOV R9, UR5 ;  /* 0x0000000500097c02 */ /* 0x000fc60008000f00 */
[----:B------:R-:W-:-:S05]  /*03d0*/  IMAD.WIDE R8, R4, 0x4, R8 ;  /* 0x0000000404087825 */ /* 0x000fca00078e0208 */
[----:B------:R-:W2:Y:S01]  /*03e0*/  LDG.E R15, desc[UR8][R8.64+-0x20] ;  /* 0xffffe008080f7981 */ /* 0x000ea2000c1e1900 */
[----:B-1----:R-:W-:Y:S01]  /*03f0*/  MOV R2, UR10 ;  /* 0x0000000a00027c02 */ /* 0x002fe20008000f00 */
[----:B------:R-:W-:-:S04]  /*0400*/  IMAD.U32 R3, RZ, RZ, UR11 ;  /* 0x0000000bff037e24 */ /* 0x000fc8000f8e00ff */
[----:B--2---:R-:W-:-:S06]  /*0410*/  IMAD.WIDE R12, R15, 0x4, R2 ;  /* 0x000000040f0c7825 */ /* 0x004fcc00078e0202 */
[----:B------:R-:W2:Y:S01]  /*0420*/  LDG.E R12, desc[UR8][R12.64] ;  /* 0x000000080c0c7981 */ /* 0x000ea2000c1e1900 */
[----:B------:R-:W-:Y:S01]  /*0430*/  BSSY.RECONVERGENT B2, `(.L_x_8) ;  /* 0x0000006000027945 */ /* 0x000fe20003800200 */
[----:B--2---:R-:W-:-:S13]  /*0440*/  ISETP.NE.AND P1, PT, R12, -0x1, PT ;  /* 0xffffffff0c00780c */ /* 0x004fda0003f25270 */
[----:B------:R-:W-:Y:S05]  /*0450*/  @P1 BRA `(.L_x_9) ;  /* 0x00000000000c1947 */ /* 0x000fea0003800000 */
[----:B0-----:R-:W-:Y:S01]  /*0460*/  IMAD.WIDE R12, R15, 0x4, R6 ;  /* 0x000000040f0c7825 */ /* 0x001fe200078e0206 */
[----:B------:R-:W-:-:S05]  /*0470*/  MOV R15, 0xfffffffe ;  /* 0xfffffffe000f7802 */ /* 0x000fca0000000f00 */
[----:B------:R1:W-:Y:S02]  /*0480*/  REDG.E.OR.STRONG.GPU desc[UR8][R12.64], R15 ;  /* 0x0000000f0c00798e */ /* 0x0003e4000f12e108 */
.L_x_9:
[----:B------:R-:W-:Y:S05]  /*0490*/  BSYNC.RECONVERGENT B2 ;  /* 0x0000000000027941 */ /* 0x000fea0003800200 */
.L_x_8:
[----:B-1----:R-:W2:Y:S02]  /*04a0*/  LDG.E R15, desc[UR8][R8.64+-0x1c] ;  /* 0xffffe408080f7981 */ /* 0x002ea4000c1e1900 */
        /* <DEDUP_REMOVED lines=8> */
.L_x_11:
[----:B------:R-:W-:Y:S05]  /*0530*/  BSYNC.RECONVERGENT B2 ;  /* 0x0000000000027941 */ /* 0x000fea0003800200 */
.L_x_10:
        /* <DEDUP_REMOVED lines=9> */
.L_x_13:
[----:B------:R-:W-:Y:S05]  /*05d0*/  BSYNC.RECONVERGENT B2 ;  /* 0x0000000000027941 */ /* 0x000fea0003800200 */
.L_x_12:
[----:B-1----:R-:W2:Y:S02]  /*05e0*/  LDG.E R15, desc[UR8][R8.64+-0x14] ;  /* 0xffffec08080f7981 */ /* 0x002ea4000c1e1900 */
[----:B--2---:R-:W-:-:S06]  /*05f0*/  IMAD.WIDE R12, R15, 0x4, R2 ;  /* 0x000000040f0c7825 */ /* 0x004fcc00078e0202 */
[----:B------:R-:W2:Y:S01]  /*0600*/  LDG.E R12, desc[UR8][R12.64] ;  /* 0x000000080c0c7981 */ /* 0x000ea2000c1e1900 */
[----:B------:R-:W-:Y:S01]  /*0610*/  BSSY.RECONVERGENT B2, `(.L_x_14) ;  /* 0x0000006000027945 */ /* 0x000fe20003800200 */
[----:B--2---:R-:W-:-:S13]  /*0620*/  ISETP.NE.AND P1, PT, R12, -0x1, PT ;  /* 0xffffffff0c00780c */ /* 0x004fda0003f25270 */
[----:B------:R-:W-:Y:S05]  /*0630*/  @P1 BRA `(.L_x_15) ;  /* 0x00000000000c1947 */ /* 0x000fea0003800000 */
[----:B0-----:R-:W-:-:S04]  /*0640*/  IMAD.WIDE R12, R15, 0x4, R6 ;  /* 0x000000040f0c7825 */ /* 0x001fc800078e0206 */
[----:B------:R-:W-:-:S05]  /*0650*/  IMAD.MOV.U32 R15, RZ, RZ, -0x2 ;  /* 0xfffffffeff0f7424 */ /* 0x000fca00078e00ff */
[----:B------:R1:W-:Y:S02]  /*0660*/  REDG.E.OR.STRONG.GPU desc[UR8][R12.64], R15 ;  /* 0x0000000f0c00798e */ /* 0x0003e4000f12e108 */
.L_x_15:
[----:B------:R-:W-:Y:S05]  /*0670*/  BSYNC.RECONVERGENT B2 ;  /* 0x0000000000027941 */ /* 0x000fea0003800200 */
.L_x_14:
        /* <DEDUP_REMOVED lines=9> */
.L_x_17:
[----:B------:R-:W-:Y:S05]  /*0710*/  BSYNC.RECONVERGENT B2 ;  /* 0x0000000000027941 */ /* 0x000fea0003800200 */
.L_x_16:
        /* <DEDUP_REMOVED lines=9> */
.L_x_19:
[----:B------:R-:W-:Y:S05]  /*07b0*/  BSYNC.RECONVERGENT B2 ;  /* 0x0000000000027941 */ /* 0x000fea0003800200 */
.L_x_18:
        /* <DEDUP_REMOVED lines=9> */
.L_x_21:
[----:B------:R-:W-:Y:S05]  /*0850*/  BSYNC.RECONVERGENT B2 ;  /* 0x0000000000027941 */ /* 0x000fea0003800200 */
.L_x_20:
        /* <DEDUP_REMOVED lines=9> */
.L_x_23:
[----:B------:R-:W-:Y:S05]  /*08f0*/  BSYNC.RECONVERGENT B2 ;  /* 0x0000000000027941 */ /* 0x000fea0003800200 */
.L_x_22:
        /* <DEDUP_REMOVED lines=9> */
.L_x_25:
[----:B------:R-:W-:Y:S05]  /*0990*/  BSYNC.RECONVERGENT B2 ;  /* 0x0000000000027941 */ /* 0x000fea0003800200 */
.L_x_24:
        /* <DEDUP_REMOVED lines=9> */
.L_x_27:
[----:B------:R-:W-:Y:S05]  /*0a30*/  BSYNC.RECONVERGENT B2 ;  /* 0x0000000000027941 */ /* 0x000fea0003800200 */
.L_x_26:
        /* <DEDUP_REMOVED lines=9> */
.L_x_29:
[----:B------:R-:W-:Y:S05]  /*0ad0*/  BSYNC.RECONVERGENT B2 ;  /* 0x0000000000027941 */ /* 0x000fea0003800200 */
.L_x_28:
        /* <DEDUP_REMOVED lines=9> */
.L_x_31:
[----:B------:R-:W-:Y:S05]  /*0b70*/  BSYNC.RECONVERGENT B2 ;  /* 0x0000000000027941 */ /* 0x000fea0003800200 */
.L_x_30:
        /* <DEDUP_REMOVED lines=9> */
.L_x_33:
[----:B------:R-:W-:Y:S05]  /*0c10*/  BSYNC.RECONVERGENT B2 ;  /* 0x0000000000027941 */ /* 0x000fea0003800200 */
.L_x_32:
        /* <DEDUP_REMOVED lines=9> */
.L_x_35:
[----:B------:R-:W-:Y:S05]  /*0cb0*/  BSYNC.RECONVERGENT B2 ;  /* 0x0000000000027941 */ /* 0x000fea0003800200 */
.L_x_34:
        /* <DEDUP_REMOVED lines=9> */
.L_x_37:
[----:B------:R-:W-:Y:S05]  /*0d50*/  BSYNC.RECONVERGENT B2 ;  /* 0x0000000000027941 */ /* 0x000fea0003800200 */
.L_x_36:
[----:B------:R-:W1:Y:S02]  /*0d60*/  LDG.E R9, desc[UR8][R8.64+0x1c] ;  /* 0x00001c0808097981 */ /* 0x000e64000c1e1900 */
[----:B-1----:R-:W-:-:S06]  /*0d70*/  IMAD.WIDE R12, R9, 0x4, R2 ;  /* 0x00000004090c7825 */ /* 0x002fcc00078e0202 */
[----:B------:R-:W2:Y:S01]  /*0d80*/  LDG.E R12, desc[UR8][R12.64] ;  /* 0x000000080c0c7981 */ /* 0x000ea2000c1e1900 */
[----:B------:R-:W-:Y:S01]  /*0d90*/  VIADD R10, R10, 0x10 ;  /* 0x000000100a0a7836 */ /* 0x000fe20000000000 */
[----:B------:R-:W-:Y:S04]  /*0da0*/  BSSY.RECONVERGENT B2, `(.L_x_38) ;  /* 0x0000007000027945 */ /* 0x000fe80003800200 */
[----:B------:R-:W-:Y:S02]  /*0db0*/  ISETP.NE.AND P2, PT, R10, RZ, PT ;  /* 0x000000ff0a00720c */ /* 0x000fe40003f45270 */
[----:B--2---:R-:W-:-:S13]  /*0dc0*/  ISETP.NE.AND P1, PT, R12, -0x1, PT ;  /* 0xffffffff0c00780c */ /* 0x004fda0003f25270 */
[----:B------:R-:W-:Y:S05]  /*0dd0*/  @P1 BRA `(.L_x_39) ;  /* 0x00000000000c1947 */ /* 0x000fea0003800000 */
[----:B0-----:R-:W-:Y:S01]  /*0de0*/  IMAD.WIDE R8, R9, 0x4, R6 ;  /* 0x0000000409087825 */ /* 0x001fe200078e0206 */
[----:B------:R-:W-:-:S05]  /*0df0*/  MOV R13, 0xfffffffe ;  /* 0xfffffffe000d7802 */ /* 0x000fca0000000f00 */
[----:B------:R1:W-:Y:S02]  /*0e00*/  REDG.E.OR.STRONG.GPU desc[UR8][R8.64], R13 ;  /* 0x0000000d0800798e */ /* 0x0003e4000f12e108 */
.L_x_39:
[----:B------:R-:W-:Y:S05]  /*0e10*/  BSYNC.RECONVERGENT B2 ;  /* 0x0000000000027941 */ /* 0x000fea0003800200 */
.L_x_38:
[----:B------:R-:W-:Y:S01]  /*0e20*/  IADD3 R4, PT, PT, R4, 0x10, RZ ;  /* 0x0000001004047810 */ /* 0x000fe20007ffe0ff */
[----:B------:R-:W-:Y:S06]  /*0e30*/  @P2 BRA `(.L_x_40) ;  /* 0xfffffff400582947 */ /* 0x000fec000383ffff */
.L_x_7:
[----:B------:R-:W-:Y:S05]  /*0e40*/  BSYNC.RECONVERGENT B1 ;  /* 0x0000000000017941 */ /* 0x000fea0003800200 */
.L_x_6:
[----:B------:R-:W-:-:S13]  /*0e50*/  ISETP.NE.AND P1, PT, R11, RZ, PT ;  /* 0x000000ff0b00720c */ /* 0x000fda0003f25270 */
[----:B------:R-:W-:Y:S05]  /*0e60*/  @!P1 BRA `(.L_x_5) ;  /* 0x0000000800f49947 */ /* 0x000fea0003800000 */
[----:B------:R-:W-:Y:S01]  /*0e70*/  ISETP.GE.U32.AND P1, PT, R11, 0x8, PT ;  /* 0x000000080b00780c */ /* 0x000fe20003f26070 */
[----:B------:R-:W-:Y:S01]  /*0e80*/  BSSY.RECONVERGENT B1, `(.L_x_41) ;  /* 0x000005e000017945 */ /* 0x000fe20003800200 */
[----:B------:R-:W-:-:S11]  /*0e90*/  LOP3.LUT R10, R5, 0x7, RZ, 0xc0, !PT ;  /* 0x00000007050a7812 */ /* 0x000fd600078ec0ff */
[----:B------:R-:W-:Y:S05]  /*0ea0*/  @!P1 BRA `(.L_x_42) ;  /* 0x00000004006c9947 */ /* 0x000fea0003800000 */
[----:B0-----:R-:W0:Y:S02]  /*0eb0*/  LDC.64 R6, c[0x0][0x388] ;  /* 0x0000e200ff067b82 */ /* 0x001e240000000a00 */
[----:B0-----:R-:W-:-:S05]  /*0ec0*/  IMAD.WIDE R6, R4, 0x4, R6 ;  /* 0x0000000404067825 */ /* 0x001fca00078e0206 */
[----:B------:R-:W1:Y:S02]  /*0ed0*/  LDG.E R11, desc[UR8][R6.64] ;  /* 0x00000008060b7981 */ /* 0x000e64000c1e1900 */
[----:B-1----:R-:W-:-:S06]  /*0ee0*/  IMAD.WIDE R8, R11, 0x4, R2 ;  /* 0x000000040b087825 */ /* 0x002fcc00078e0202 */
[----:B------:R-:W2:Y:S01]  /*0ef0*/  LDG.E R8, desc[UR8][R8.64] ;  /* 0x0000000808087981 */ /* 0x000ea2000c1e1900 */
[----:B------:R-:W-:Y:S01]  /*0f00*/  BSSY.RECONVERGENT B2, `(.L_x_43) ;  /* 0x0000007000027945 */ /* 0x000fe20003800200 */
[----:B--2---:R-:W-:-:S13]  /*0f10*/  ISETP.NE.AND P1, PT, R8, -0x1, PT ;  /* 0xffffffff0800780c */ /* 0x004fda0003f25270 */
[----:B------:R-:W-:Y:S05]  /*0f20*/  @P1 BRA `(.L_x_44) ;  /* 0x0000000000101947 */ /* 0x000fea0003800000 */
[----:B------:R-:W0:Y:S01]  /*0f30*/  LDC.64 R8, c[0x0][0x3a8] ;  /* 0x0000ea00ff087b82 */ /* 0x000e220000000a00 */
[----:B------:R-:W-:Y:S01]  /*0f40*/  MOV R13, 0xfffffffe ;  /* 0xfffffffe000d7802 */ /* 0x000fe20000000f00 */
[----:B0-----:R-:W-:-:S05]  /*0f50*/  IMAD.WIDE R8, R11, 0x4, R8 ;  /* 0x000000040b087825 */ /* 0x001fca00078e0208 */
[----:B------:R0:W-:Y:S02]  /*0f60*/  REDG.E.OR.STRONG.GPU desc[UR8][R8.64], R13 ;  /* 0x0000000d0800798e */ /* 0x0001e4000f12e108 */
.L_x_44:
[----:B------:R-:W-:Y:S05]  /*0f70*/  BSYNC.RECONVERGENT B2 ;  /* 0x0000000000027941 */ /* 0x000fea0003800200 */
.L_x_43:
[----:B------:R-:W0:Y:S02]  /*0f80*/  LDG.E R11, desc[UR8][R6.64+0x4] ;  /* 0x00000408060b7981 */ /* 0x000e24000c1e1900 */
[----:B0-----:R-:W-:-:S06]  /*0f90*/  IMAD.WIDE R8, R11, 0x4, R2 ;  /* 0x000000040b087825 */ /* 0x001fcc00078e0202 */
[----:B------:R-:W2:Y:S01]  /*0fa0*/  LDG.E R8, desc[UR8][R8.64] ;  /* 0x0000000808087981 */ /* 0x000ea2000c1e1900 */
[----:B------:R-:W-:Y:S01]  /*0fb0*/  BSSY.RECONVERGENT B2, `(.L_x_45) ;  /* 0x0000007000027945 */ /* 0x000fe20003800200 */
[----:B--2---:R-:W-:-:S13]  /*0fc0*/  ISETP.NE.AND P1, PT, R8, -0x1, PT ;  /* 0xffffffff0800780c */ /* 0x004fda0003f25270 */
[----:B------:R-:W-:Y:S05]  /*0fd0*/  @P1 BRA `(.L_x_46) ;  /* 0x0000000000101947 */ /* 0x000fea0003800000 */
[----:B------:R-:W0:Y:S01]  /*0fe0*/  LDC.64 R8, c[0x0][0x3a8] ;  /* 0x0000ea00ff087b82 */ /* 0x000e220000000a00 */
[----:B------:R-:W-:Y:S02]  /*0ff0*/  IMAD.MOV.U32 R13, RZ, RZ, -0x2 ;  /* 0xfffffffeff0d7424 */ /* 0x000fe400078e00ff */
[----:B0-----:R-:W-:-:S05]  /*1000*/  IMAD.WIDE R8, R11, 0x4, R8 ;  /* 0x000000040b087825 */ /* 0x001fca00078e0208 */
[----:B------:R0:W-:Y:S02]  /*1010*/  REDG.E.OR.STRONG.GPU desc[UR8][R8.64], R13 ;  /* 0x0000000d0800798e */ /* 0x0001e4000f12e108 */
.L_x_46:
[----:B------:R-:W-:Y:S05]  /*1020*/  BSYNC.RECONVERGENT B2 ;  /* 0x0000000000027941 */ /* 0x000fea0003800200 */
.L_x_45:
[----:B------:R-:W0:Y:S02]  /*1030*/  LDG.E R11, desc[UR8][R6.64+0x8] ;  /* 0x00000808060b7981 */ /* 0x000e24000c1e1900 */
[----:B0-----:R-:W-:-:S06]  /*1040*/  IMAD.WIDE R8, R11, 0x4, R2 ;  /* 0x000000040b087825 */ /* 0x001fcc00078e0202 */
        /* <DEDUP_REMOVED lines=8> */
.L_x_48:
[----:B------:R-:W-:Y:S05]  /*10d0*/  BSYNC.RECONVERGENT B2 ;  /* 0x0000000000027941 */ /* 0x000fea0003800200 */
.L_x_47:
        /* <DEDUP_REMOVED lines=10> */
.L_x_50:
[----:B------:R-:W-:Y:S05]  /*1180*/  BSYNC.RECONVERGENT B2 ;  /* 0x0000000000027941 */ /* 0x000fea0003800200 */
.L_x_49:
        /* <DEDUP_REMOVED lines=10> */
.L_x_52:
[----:B------:R-:W-:Y:S05]  /*1230*/  BSYNC.RECONVERGENT B2 ;  /* 0x0000000000027941 */ /* 0x000fea0003800200 */
.L_x_51:
        /* <DEDUP_REMOVED lines=10> */
.L_x_54:
[----:B------:R-:W-:Y:S05]  /*12e0*/  BSYNC.RECONVERGENT B2 ;  /* 0x0000000000027941 */ /* 0x000fea0003800200 */
.L_x_53:
        /* <DEDUP_REMOVED lines=10> */
.L_x_56:
[----:B------:R-:W-:Y:S05]  /*1390*/  BSYNC.RECONVERGENT B2 ;  /* 0x0000000000027941 */ /* 0x000fea0003800200 */
.L_x_55:
        /* <DEDUP_REMOVED lines=10> */
.L_x_58:
[----:B------:R-:W-:Y:S05]  /*1440*/  BSYNC.RECONVERGENT B2 ;  /* 0x0000000000027941 */ /* 0x000fea0003800200 */
.L_x_57:
[----:B------:R-:W-:-:S07]  /*1450*/  IADD3 R4, PT, PT, R4, 0x8, RZ ;  /* 0x0000000804047810 */ /* 0x000fce0007ffe0ff */
.L_x_42:
[----:B------:R-:W-:Y:S05]  /*1460*/  BSYNC.RECONVERGENT B1 ;  /* 0x0000000000017941 */ /* 0x000fea0003800200 */
.L_x_41:
        /* <DEDUP_REMOVED lines=18> */
.L_x_62:
[----:B------:R-:W-:Y:S05]  /*1590*/  BSYNC.RECONVERGENT B2 ;  /* 0x0000000000027941 */ /* 0x000fea0003800200 */
.L_x_61:
        /* <DEDUP_REMOVED lines=10> */
.L_x_64:
[----:B------:R-:W-:Y:S05]  /*1640*/  BSYNC.RECONVERGENT B2 ;  /* 0x0000000000027941 */ /* 0x000fea0003800200 */
.L_x_63:
        /* <DEDUP_REMOVED lines=10> */
.L_x_66:
[----:B------:R-:W-:Y:S05]  /*16f0*/  BSYNC.RECONVERGENT B2 ;  /* 0x0000000000027941 */ /* 0x000fea0003800200 */
.L_x_65:
        /* <DEDUP_REMOVED lines=10> */
.L_x_68:
[----:B------:R-:W-:Y:S05]  /*17a0*/  BSYNC.RECONVERGENT B2 ;  /* 0x0000000000027941 */ /* 0x000fea0003800200 */
.L_x_67:
[----:B------:R-:W-:-:S07]  /*17b0*/  VIADD R4, R4, 0x4 ;  /* 0x0000000404047836 */ /* 0x000fce0000000000 */
.L_x_60:
[----:B------:R-:W-:Y:S05]  /*17c0*/  BSYNC.RECONVERGENT B1 ;  /* 0x0000000000017941 */ /* 0x000fea0003800200 */
.L_x_59:
[----:B------:R-:W-:-:S13]  /*17d0*/  ISETP.NE.AND P1, PT, R5, RZ, PT ;  /* 0x000000ff0500720c */ /* 0x000fda0003f25270 */
[----:B------:R-:W-:Y:S05]  /*17e0*/  @!P1 BRA `(.L_x_5) ;  /* 0x0000000000949947 */ /* 0x000fea0003800000 */
[----:B0-----:R-:W0:Y:S02]  /*17f0*/  LDC.64 R6, c[0x0][0x388] ;  /* 0x0000e200ff067b82 */ /* 0x001e240000000a00 */
[----:B0-----:R-:W-:-:S05]  /*1800*/  IMAD.WIDE R6, R4, 0x4, R6 ;  /* 0x0000000404067825 */ /* 0x001fca00078e0206 */
[----:B------:R-:W1:Y:S02]  /*1810*/  LDG.E R11, desc[UR8][R6.64] ;  /* 0x00000008060b7981 */ /* 0x000e64000c1e1900 */
[----:B-1----:R-:W-:-:S06]  /*1820*/  IMAD.WIDE R8, R11, 0x4, R2 ;  /* 0x000000040b087825 */ /* 0x002fcc00078e0202 */
[----:B------:R-:W2:Y:S01]  /*1830*/  LDG.E R8, desc[UR8][R8.64] ;  /* 0x0000000808087981 */ /* 0x000ea2000c1e1900 */
[----:B------:R-:W-:Y:S01]  /*1840*/  BSSY.RECONVERGENT B1, `(.L_x_69) ;  /* 0x0000008000017945 */ /* 0x000fe20003800200 */
[----:B------:R-:W-:Y:S02]  /*1850*/  ISETP.NE.AND P2, PT, R5, 0x1, PT ;  /* 0x000000010500780c */ /* 0x000fe40003f45270 */
[----:B--2---:R-:W-:-:S13]  /*1860*/  ISETP.NE.AND P1, PT, R8, -0x1, PT ;  /* 0xffffffff0800780c */ /* 0x004fda0003f25270 */
[----:B------:R-:W-:Y:S05]  /*1870*/  @P1 BRA `(.L_x_70) ;  /* 0x0000000000101947 */ /* 0x000fea0003800000 */
[----:B------:R-:W0:Y:S01]  /*1880*/  LDC.64 R8, c[0x0][0x3a8] ;  /* 0x0000ea00ff087b82 */ /* 0x000e220000000a00 */
[----:B------:R-:W-:Y:S01]  /*1890*/  MOV R13, 0xfffffffe ;  /* 0xfffffffe000d7802 */ /* 0x000fe20000000f00 */
[----:B0-----:R-:W-:-:S05]  /*18a0*/  IMAD.WIDE R8, R11, 0x4, R8 ;  /* 0x000000040b087825 */ /* 0x001fca00078e0208 */
[----:B------:R0:W-:Y:S02]  /*18b0*/  REDG.E.OR.STRONG.GPU desc[UR8][R8.64], R13 ;  /* 0x0000000d0800798e */ /* 0x0001e4000f12e108 */
.L_x_70:
[----:B------:R-:W-:Y:S05]  /*18c0*/  BSYNC.RECONVERGENT B1 ;  /* 0x0000000000017941 */ /* 0x000fea0003800200 */
.L_x_69:
[----:B------:R-:W-:Y:S05]  /*18d0*/  @!P2 BRA `(.L_x_5) ;  /* 0x000000000058a947 */ /* 0x000fea0003800000 */
[----:B------:R-:W0:Y:S02]  /*18e0*/  LDG.E R11, desc[UR8][R6.64+0x4] ;  /* 0x00000408060b7981 */ /* 0x000e24000c1e1900 */
[----:B0-----:R-:W-:-:S06]  /*18f0*/  IMAD.WIDE R8, R11, 0x4, R2 ;  /* 0x000000040b087825 */ /* 0x001fcc00078e0202 */
        /* <DEDUP_REMOVED lines=9> */
.L_x_72:
[----:B------:R-:W-:Y:S05]  /*1990*/  BSYNC.RECONVERGENT B1 ;  /* 0x0000000000017941 */ /* 0x000fea0003800200 */
.L_x_71:
[----:B------:R-:W-:Y:S05]  /*19a0*/  @!P2 BRA `(.L_x_5) ;  /* 0x000000000024a947 */ /* 0x000fea0003800000 */
[----:B------:R-:W2:Y:S02]  /*19b0*/  LDG.E R7, desc[UR8][R6.64+0x8] ;  /* 0x0000080806077981 */ /* 0x000ea4000c1e1900 */
[----:B--2---:R-:W-:-:S06]  /*19c0*/  IMAD.WIDE R2, R7, 0x4, R2 ;  /* 0x0000000407027825 */ /* 0x004fcc00078e0202 */
[----:B------:R-:W2:Y:S02]  /*19d0*/  LDG.E R2, desc[UR8][R2.64] ;  /* 0x0000000802027981 */ /* 0x000ea4000c1e1900 */
[----:B--2---:R-:W-:-:S13]  /*19e0*/  ISETP.NE.AND P1, PT, R2, -0x1, PT ;  /* 0xffffffff0200780c */ /* 0x004fda0003f25270 */
[----:B------:R-:W-:Y:S05]  /*19f0*/  @P1 BRA `(.L_x_5) ;  /* 0x0000000000101947 */ /* 0x000fea0003800000 */
[----:B------:R-:W1:Y:S01]  /*1a00*/  LDC.64 R2, c[0x0][0x3a8] ;  /* 0x0000ea00ff027b82 */ /* 0x000e620000000a00 */
[----:B0-----:R-:W-:Y:S01]  /*1a10*/  MOV R5, 0xfffffffe ;  /* 0xfffffffe00057802 */ /* 0x001fe20000000f00 */
[----:B-1----:R-:W-:-:S05]  /*1a20*/  IMAD.WIDE R2, R7, 0x4, R2 ;  /* 0x0000000407027825 */ /* 0x002fca00078e0202 */
[----:B------:R2:W-:Y:S02]  /*1a30*/  REDG.E.OR.STRONG.GPU desc[UR8][R2.64], R5 ;  /* 0x000000050200798e */ /* 0x0005e4000f12e108 */
.L_x_5:
[----:B------:R-:W-:Y:S05]  /*1a40*/  BSYNC.RECONVERGENT B0 ;  /* 0x0000000000007941 */ /* 0x000fea0003800200 */
.L_x_4:
[----:B------:R-:W-:Y:S05]  /*1a50*/  @!P0 BRA `(.L_x_73) ;  /* 0xffffffe400a08947 */ /* 0x000fea000383ffff */
[----:B------:R-:W-:Y:S05]  /*1a60*/  EXIT ;  /* 0x000000000000794d */ /* 0x000fea0003800000 */
.L_x_74:
        /* <DEDUP_REMOVED lines=9> */
.L_x_150:


//--------------------- .text._Z4mis1PiS_S_S_S_S_Pbii --------------------------
	.section	.text._Z4mis1PiS_S_S_S_S_Pbii,"ax",@progbits
	.align	128
        .global         _Z4mis1PiS_S_S_S_S_Pbii
        .type           _Z4mis1PiS_S_S_S_S_Pbii,@function
        .size           _Z4mis1PiS_S_S_S_S_Pbii,(.L_x_151 - _Z4mis1PiS_S_S_S_S_Pbii)
        .other          _Z4mis1PiS_S_S_S_S_Pbii,@"STO_CUDA_ENTRY STV_DEFAULT"
_Z4mis1PiS_S_S_S_S_Pbii:
.text._Z4mis1PiS_S_S_S_S_Pbii:
[----:B------:R-:W-:Y:S01]  /*0000*/  LDC R1, c[0x0][0x37c] ;  /* 0x0000df00ff017b82 */ /* 0x000fe20000000800 */
[----:B------:R-:W0:Y:S01]  /*0010*/  S2R R0, SR_CTAID.X ;  /* 0x0000000000007919 */ /* 0x000e220000002500 */
[----:B------:R-:W0:Y:S01]  /*0020*/  LDCU UR6, c[0x0][0x360] ;  /* 0x00006c00ff0677ac */ /* 0x000e220008000800 */
[----:B------:R-:W-:Y:S01]  /*0030*/  BSSY.RECONVERGENT B1, `(.L_x_75) ;  /* 0x0000179000017945 */ /* 0x000fe20003800200 */
[----:B------:R-:W-:Y:S01]  /*0040*/  PRMT R10, RZ, 0x7610, R10 ;  /* 0x00007610ff0a7816 */ /* 0x000fe2000000000a */
[----:B------:R-:W0:Y:S01]  /*0050*/  S2R R3, SR_TID.X ;  /* 0x0000000000037919 */ /* 0x000e220000002100 */
[----:B------:R-:W1:Y:S01]  /*0060*/  LDCU UR7, c[0x0][0x3b8] ;  /* 0x00007700ff0777ac */ /* 0x000e620008000800 */
[----:B------:R-:W2:Y:S01]  /*0070*/  LDCU.64 UR4, c[0x0][0x358] ;  /* 0x00006b00ff0477ac */ /* 0x000ea20008000a00 */
[----:B0-----:R-:W-:-:S05]  /*0080*/  IMAD R0, R0, UR6, R3 ;  /* 0x0000000600007c24 */ /* 0x001fca000f8e0203 */
[----:B-1----:R-:W-:-:S13]  /*0090*/  ISETP.GE.AND P0, PT, R0, UR7, PT ;  /* 0x0000000700007c0c */ /* 0x002fda000bf06270 */
[----:B--2---:R-:W-:Y:S05]  /*00a0*/  @P0 BRA `(.L_x_76) ;  /* 0x0000001400c40947 */ /* 0x004fea0003800000 */
[----:B------:R-:W0:Y:S01]  /*00b0*/  LDC.64 R4, c[0x0][0x388] ;  /* 0x0000e200ff047b82 */ /* 0x000e220000000a00 */
[----:B------:R-:W-:Y:S02]  /*00c0*/  MOV R11, R0 ;  /* 0x00000000000b7202 */ /* 0x000fe40000000f00 */
[----:B------:R-:W-:-:S05]  /*00d0*/  PRMT R10, RZ, 0x7610, R10 ;  /* 0x00007610ff0a7816 */ /* 0x000fca000000000a */
[----:B------:R-:W1:Y:S01]  /*00e0*/  LDC R12, c[0x0][0x370] ;  /* 0x0000dc00ff0c7b82 */ /* 0x000e620000000800 */
[----:B0-----:R-:W-:-:S04]  /*00f0*/  IADD3 R4, P0, PT, R4, 0x20, RZ ;  /* 0x0000002004047810 */ /* 0x001fc80007f1e0ff */
[----:B------:R-:W-:Y:S01]  /*0100*/  IADD3.X R5, PT, PT, RZ, R5, RZ, P0, !PT ;  /* 0x00000005ff057210 */ /* 0x000fe200007fe4ff */
[----:B-1----:R-:W-:-:S08]  /*0110*/  IMAD R12, R12, UR6, RZ ;  /* 0x000000060c0c7c24 */ /* 0x002fd0000f8e02ff */
.L_x_146:
[----:B0-----:R-:W0:Y:S01]  /*0120*/  LDCU.64 UR8, c[0x0][0x3a0] ;  /* 0x00007400ff0877ac */ /* 0x001e220008000a00 */
[----:B-1----:R-:W1:Y:S01]  /*0130*/  LDCU UR7, c[0x0][0x3b8] ;  /* 0x00007700ff0777ac */ /* 0x002e620008000800 */
[----:B0-2---:R-:W-:Y:S02]  /*0140*/  MOV R2, UR8 ;  /* 0x0000000800027c02 */ /* 0x005fe40008000f00 */
[----:B------:R-:W-:-:S03]  /*0150*/  MOV R3, UR9 ;  /* 0x0000000900037c02 */ /* 0x000fc60008000f00 */
[----:B------:R-:W-:-:S06]  /*0160*/  IMAD.WIDE R6, R11, 0x4, R2 ;  /* 0x000000040b067825 */ /* 0x000fcc00078e0202 */
[----:B------:R-:W2:Y:S01]  /*0170*/  LDG.E R6, desc[UR4][R6.64] ;  /* 0x0000000406067981 */ /* 0x000ea2000c1e1900 */
[-C--:B-----5:R-:W-:Y:S01]  /*0180*/  MOV R13, R11.reuse ;  /* 0x0000000b000d7202 */ /* 0x0a0fe20000000f00 */
[----:B------:R-:W-:Y:S01]  /*0190*/  BSSY.RECONVERGENT B0, `(.L_x_77) ;  /* 0x0000161000007945 */ /* 0x000fe20003800200 */
[----:B------:R-:W-:-:S04]  /*01a0*/  IADD3 R11, PT, PT, R12, R11, RZ ;  /* 0x0000000b0c0b7210 */ /* 0x000fc80007ffe0ff */
[----:B-1----:R-:W-:Y:S02]  /*01b0*/  ISETP.GE.AND P0, PT, R11, UR7, PT ;  /* 0x000000070b007c0c */ /* 0x002fe4000bf06270 */
[----:B--2---:R-:W-:-:S13]  /*01c0*/  ISETP.NE.AND P1, PT, R6, -0x1, PT ;  /* 0xffffffff0600780c */ /* 0x004fda0003f25270 */
[----:B------:R-:W-:Y:S05]  /*01d0*/  @P1 BRA `(.L_x_78) ;  /* 0x0000001400701947 */ /* 0x000fea0003800000 */
[----:B------:R-:W0:Y:S08]  /*01e0*/  LDC.64 R6, c[0x0][0x380] ;  /* 0x0000e000ff067b82 */ /* 0x000e300000000a00 */
[----:B------:R-:W1:Y:S01]  /*01f0*/  LDC.64 R8, c[0x0][0x390] ;  /* 0x0000e400ff087b82 */ /* 0x000e620000000a00 */
[----:B0-----:R-:W-:-:S05]  /*0200*/  IMAD.WIDE R6, R13, 0x4, R6 ;  /* 0x000000040d067825 */ /* 0x001fca00078e0206 */
[----:B------:R-:W2:Y:S04]  /*0210*/  LDG.E R15, desc[UR4][R6.64] ;  /* 0x00000004060f7981 */ /* 0x000ea8000c1e1900 */
[----:B------:R-:W2:Y:S01]  /*0220*/  LDG.E R14, desc[UR4][R6.64+0x4] ;  /* 0x00000404060e7981 */ /* 0x000ea2000c1e1900 */
[----:B------:R-:W-:Y:S02]  /*0230*/  HFMA2 R10, -RZ, RZ, 0, 5.9604644775390625e-08 ;  /* 0x00000001ff0a7431 */ /* 0x000fe400000001ff */
[----:B-1----:R-:W-:Y:S01]  /*0240*/  IMAD.WIDE R8, R13, 0x4, R8 ;  /* 0x000000040d087825 */ /* 0x002fe200078e0208 */
[----:B--2---:R-:W-:-:S13]  /*0250*/  ISETP.GE.AND P1, PT, R15, R14, PT ;  /* 0x0000000e0f00720c */ /* 0x004fda0003f26270 */
[----:B------:R-:W-:Y:S05]  /*0260*/  @P1 BRA `(.L_x_78) ;  /* 0x00000014004c1947 */ /* 0x000fea0003800000 */
[----:B------:R0:W5:Y:S01]  /*0270*/  LDG.E R13, desc[UR4][R8.64] ;  /* 0x00000004080d7981 */ /* 0x000162000c1e1900 */
[CC--:B------:R-:W-:Y:S01]  /*0280*/  IADD3 R6, PT, PT, -R14.reuse, R15.reuse, RZ ;  /* 0x0000000f0e067210 */ /* 0x0c0fe20007ffe1ff */
[----:B------:R-:W-:Y:S01]  /*0290*/  BSSY.RECONVERGENT B2, `(.L_x_79) ;  /* 0x00000a0000027945 */ /* 0x000fe20003800200 */
[----:B------:R-:W-:Y:S02]  /*02a0*/  IADD3 R14, PT, PT, R14, -R15, RZ ;  /* 0x8000000f0e0e7210 */ /* 0x000fe40007ffe0ff */
[----:B------:R-:W-:Y:S02]  /*02b0*/  ISETP.GT.U32.AND P1, PT, R6, -0x10, PT ;  /* 0xfffffff00600780c */ /* 0x000fe40003f24070 */
[----:B------:R-:W-:-:S11]  /*02c0*/  LOP3.LUT R16, R14, 0xf, RZ, 0xc0, !PT ;  /* 0x0000000f0e107812 */ /* 0x000fd600078ec0ff */
[----:B0-----:R-:W-:Y:S05]  /*02d0*/  @P1 BRA `(.L_x_80) ;  /* 0x00000008006c1947 */ /* 0x001fea0003800000 */
[----:B------:R-:W0:Y:S01]  /*02e0*/  LDC.64 R6, c[0x0][0x3a8] ;  /* 0x0000ea00ff067b82 */ /* 0x000e220000000a00 */
[----:B------:R-:W-:-:S04]  /*02f0*/  LOP3.LUT R17, R14, 0xfffffff0, RZ, 0xc0, !PT ;  /* 0xfffffff00e117812 */ /* 0x000fc800078ec0ff */
[----:B------:R-:W-:-:S07]  /*0300*/  IADD3 R17, PT, PT, -R17, RZ, RZ ;  /* 0x000000ff11117210 */ /* 0x000fce0007ffe1ff */
.L_x_113:
[----:B-1----:R-:W-:Y:S01]  /*0310*/  IMAD.WIDE R8, R15, 0x4, R4 ;  /* 0x000000040f087825 */ /* 0x002fe200078e0204 */
[----:B------:R-:W1:Y:S04]  /*0320*/  LDCU.64 UR8, c[0x0][0x3a0] ;  /* 0x00007400ff0877ac */ /* 0x000e680008000a00 */
[----:B------:R-:W2:Y:S01]  /*0330*/  LDG.E R21, desc[UR4][R8.64+-0x20] ;  /* 0xffffe00408157981 */ /* 0x000ea2000c1e1900 */
[----:B-1----:R-:W-:Y:S02]  /*0340*/  MOV R2, UR8 ;  /* 0x0000000800027c02 */ /* 0x002fe40008000f00 */
[----:B------:R-:W-:-:S03]  /*0350*/  MOV R3, UR9 ;  /* 0x0000000900037c02 */ /* 0x000fc60008000f00 */
[----:B--2---:R-:W-:-:S06]  /*0360*/  IMAD.WIDE R18, R21, 0x4, R2 ;  /* 0x0000000415127825 */ /* 0x004fcc00078e0202 */
[----:B------:R-:W2:Y:S01]  /*0370*/  LDG.E R18, desc[UR4][R18.64] ;  /* 0x0000000412127981 */ /* 0x000ea2000c1e1900 */
[----:B------:R-:W-:Y:S01]  /*0380*/  BSSY.RECONVERGENT B3, `(.L_x_81) ;  /* 0x0000005000037945 */ /* 0x000fe20003800200 */
[----:B--2---:R-:W-:-:S13]  /*0390*/  ISETP.NE.AND P1, PT, R18, -0x1, PT ;  /* 0xffffffff1200780c */ /* 0x004fda0003f25270 */
[----:B------:R-:W-:Y:S05]  /*03a0*/  @P1 BRA `(.L_x_82) ;  /* 0x0000000000081947 */ /* 0x000fea0003800000 */
[----:B0-----:R-:W-:-:S05]  /*03b0*/  IMAD.WIDE R18, R21, 0x4, R6 ;  /* 0x0000000415127825 */ /* 0x001fca00078e0206 */
[----:B-----5:R1:W-:Y:S02]  /*03c0*/  REDG.E.MIN.S32.STRONG.GPU desc[UR4][R18.64], R13 ;  /* 0x0000000d1200798e */ /* 0x0203e4000c92e304 */
.L_x_82:
[----:B------:R-:W-:Y:S05]  /*03d0*/  BSYNC.RECONVERGENT B3 ;  /* 0x0000000000037941 */ /* 0x000fea0003800200 */
.L_x_81:
[----:B------:R-:W1:Y:S02]  /*03e0*/  LDG.E R21, desc[UR4][R8.64+-0x1c] ;  /* 0xffffe40408157981 */ /* 0x000e64000c1e1900 */
[----:B-1----:R-:W-:-:S06]  /*03f0*/  IMAD.WIDE R18, R21, 0x4, R2 ;  /* 0x0000000415127825 */ /* 0x002fcc00078e0202 */
[----:B------:R-:W2:Y:S01]  /*0400*/  LDG.E R18, desc[UR4][R18.64] ;  /* 0x0000000412127981 */ /* 0x000ea2000c1e1900 */
[----:B------:R-:W-:Y:S01]  /*0410*/  BSSY.RECONVERGENT B3, `(.L_x_83) ;  /* 0x0000005000037945 */ /* 0x000fe20003800200 */
[----:B--2---:R-:W-:-:S13]  /*0420*/  ISETP.NE.AND P1, PT, R18, -0x1, PT ;  /* 0xffffffff1200780c */ /* 0x004fda0003f25270 */
[----:B------:R-:W-:Y:S05]  /*0430*/  @P1 BRA `(.L_x_84) ;  /* 0x0000000000081947 */ /* 0x000fea0003800000 */
[----:B0-----:R-:W-:-:S05]  /*0440*/  IMAD.WIDE R18, R21, 0x4, R6 ;  /* 0x0000000415127825 */ /* 0x001fca00078e0206 */
[----:B-----5:R1:W-:Y:S02]  /*0450*/  REDG.E.MIN.S32.STRONG.GPU desc[UR4][R18.64], R13 ;  /* 0x0000000d1200798e */ /* 0x0203e4000c92e304 */
.L_x_84:
[----:B------:R-:W-:Y:S05]  /*0460*/  BSYNC.RECONVERGENT B3 ;  /* 0x0000000000037941 */ /* 0x000fea0003800200 */
.L_x_83:
        /* <DEDUP_REMOVED lines=8> */
.L_x_86:
[----:B------:R-:W-:Y:S05]  /*04f0*/  BSYNC.RECONVERGENT B3 ;  /* 0x0000000000037941 */ /* 0x000fea0003800200 */
.L_x_85:
        /* <DEDUP_REMOVED lines=8> */
.L_x_88:
[----:B------:R-:W-:Y:S05]  /*0580*/  BSYNC.RECONVERGENT B3 ;  /* 0x0000000000037941 */ /* 0x000fea0003800200 */
.L_x_87:
        /* <DEDUP_REMOVED lines=8> */
.L_x_90:
[----:B------:R-:W-:Y:S05]  /*0610*/  BSYNC.RECONVERGENT B3 ;  /* 0x0000000000037941 */ /* 0x000fea0003800200 */
.L_x_89:
        /* <DEDUP_REMOVED lines=8> */
.L_x_92:
[----:B------:R-:W-:Y:S05]  /*06a0*/  BSYNC.RECONVERGENT B3 ;  /* 0x0000000000037941 */ /* 0x000fea0003800200 */
.L_x_91:
        /* <DEDUP_REMOVED lines=8> */
.L_x_94:
[----:B------:R-:W-:Y:S05]  /*0730*/  BSYNC.RECONVERGENT B3 ;  /* 0x0000000000037941 */ /* 0x000fea0003800200 */
.L_x_93:
        /* <DEDUP_REMOVED lines=8> */
.L_x_96:
[----:B------:R-:W-:Y:S05]  /*07c0*/  BSYNC.RECONVERGENT B3 ;  /* 0x0000000000037941 */ /* 0x000fea0003800200 */
.L_x_95:
        /* <DEDUP_REMOVED lines=8> */
.L_x_98:
[----:B------:R-:W-:Y:S05]  /*0850*/  BSYNC.RECONVERGENT B3 ;  /* 0x0000000000037941 */ /* 0x000fea0003800200 */
.L_x_97:
        /* <DEDUP_REMOVED lines=8> */
.L_x_100:
[----:B------:R-:W-:Y:S05]  /*08e0*/  BSYNC.RECONVERGENT B3 ;  /* 0x0000000000037941 */ /* 0x000fea0003800200 */
.L_x_99:
        /* <DEDUP_REMOVED lines=8> */
.L_x_102:
[----:B------:R-:W-:Y:S05]  /*0970*/  BSYNC.RECONVERGENT B3 ;  /* 0x0000000000037941 */ /* 0x000fea0003800200 */
.L_x_101:
        /* <DEDUP_REMOVED lines=8> */
.L_x_104:
[----:B------:R-:W-:Y:S05]  /*0a00*/  BSYNC.RECONVERGENT B3 ;  /* 0x0000000000037941 */ /* 0x000fea0003800200 */
.L_x_103:
        /* <DEDUP_REMOVED lines=8> */
.L_x_106:
[----:B------:R-:W-:Y:S05]  /*0a90*/  BSYNC.RECONVERGENT B3 ;  /* 0x0000000000037941 */ /* 0x000fea0003800200 */
.L_x_105:
        /* <DEDUP_REMOVED lines=8> */
.L_x_108:
[----:B------:R-:W-:Y:S05]  /*0b20*/  BSYNC.RECONVERGENT B3 ;  /* 0x0000000000037941 */ /* 0x000fea0003800200 */
.L_x_107:
        /* <DEDUP_REMOVED lines=8> */
.L_x_110:
[----:B------:R-:W-:Y:S05]  /*0bb0*/  BSYNC.RECONVERGENT B3 ;  /* 0x0000000000037941 */ /* 0x000fea0003800200 */
.L_x_109:
[----:B------:R-:W1:Y:S02]  /*0bc0*/  LDG.E R9, desc[UR4][R8.64+0x1c] ;  /* 0x00001c0408097981 */ /* 0x000e64000c1e1900 */
[----:B-1----:R-:W-:-:S06]  /*0bd0*/  IMAD.WIDE R18, R9, 0x4, R2 ;  /* 0x0000000409127825 */ /* 0x002fcc00078e0202 */
[----:B------:R-:W2:Y:S01]  /*0be0*/  LDG.E R18, desc[UR4][R18.64] ;  /* 0x0000000412127981 */ /* 0x000ea2000c1e1900 */
[----:B------:R-:W-:Y:S01]  /*0bf0*/  IADD3 R17, PT, PT, R17, 0x10, RZ ;  /* 0x0000001011117810 */ /* 0x000fe20007ffe0ff */
[----:B------:R-:W-:Y:S03]  /*0c00*/  BSSY.RECONVERGENT B3, `(.L_x_111) ;  /* 0x0000006000037945 */ /* 0x000fe60003800200 */
[----:B------:R-:W-:Y:S02]  /*0c10*/  ISETP.NE.AND P2, PT, R17, RZ, PT ;  /* 0x000000ff1100720c */ /* 0x000fe40003f45270 */
[----:B--2---:R-:W-:-:S13]  /*0c20*/  ISETP.NE.AND P1, PT, R18, -0x1, PT ;  /* 0xffffffff1200780c */ /* 0x004fda0003f25270 */
[----:B------:R-:W-:Y:S05]  /*0c30*/  @P1 BRA `(.L_x_112) ;  /* 0x0000000000081947 */ /* 0x000fea0003800000 */
[----:B0-----:R-:W-:-:S05]  /*0c40*/  IMAD.WIDE R8, R9, 0x4, R6 ;  /* 0x0000000409087825 */ /* 0x001fca00078e0206 */
[----:B-----5:R1:W-:Y:S02]  /*0c50*/  REDG.E.MIN.S32.STRONG.GPU desc[UR4][R8.64], R13 ;  /* 0x0000000d0800798e */ /* 0x0203e4000c92e304 */
.L_x_112:
[----:B------:R-:W-:Y:S05]  /*0c60*/  BSYNC.RECONVERGENT B3 ;  /* 0x0000000000037941 */ /* 0x000fea0003800200 */
.L_x_111:
[----:B------:R-:W-:Y:S01]  /*0c70*/  IADD3 R15, PT, PT, R15, 0x10, RZ ;  /* 0x000000100f0f7810 */ /* 0x000fe20007ffe0ff */
[----:B------:R-:W-:Y:S06]  /*0c80*/  @P2 BRA `(.L_x_113) ;  /* 0xfffffff400a02947 */ /* 0x000fec000383ffff */
.L_x_80:
[----:B------:R-:W-:Y:S05]  /*0c90*/  BSYNC.RECONVERGENT B2 ;  /* 0x0000000000027941 */ /* 0x000fea0003800200 */
.L_x_79:
        /* <DEDUP_REMOVED lines=14> */
[----:B------:R-:W0:Y:S02]  /*0d80*/  LDC.64 R8, c[0x0][0x3a8] ;  /* 0x0000ea00ff087b82 */ /* 0x000e240000000a00 */
[----:B0-----:R-:W-:-:S05]  /*0d90*/  IMAD.WIDE R8, R17, 0x4, R8 ;  /* 0x0000000411087825 */ /* 0x001fca00078e0208 */
[----:B-----5:R0:W-:Y:S02]  /*0da0*/  REDG.E.MIN.S32.STRONG.GPU desc[UR4][R8.64], R13 ;  /* 0x0000000d0800798e */ /* 0x0201e4000c92e304 */
.L_x_117:
[----:B------:R-:W-:Y:S05]  /*0db0*/  BSYNC.RECONVERGENT B3 ;  /* 0x0000000000037941 */ /* 0x000fea0003800200 */
.L_x_116:
[----:B------:R-:W0:Y:S02]  /*0dc0*/  LDG.E R17, desc[UR4][R6.64+0x4] ;  /* 0x0000040406117981 */ /* 0x000e24000c1e1900 */
[----:B0-----:R-:W-:-:S06]  /*0dd0*/  IMAD.WIDE R8, R17, 0x4, R2 ;  /* 0x0000000411087825 */ /* 0x001fcc00078e0202 */
[----:B------:R-:W2:Y:S01]  /*0de0*/  LDG.E R8, desc[UR4][R8.64] ;  /* 0x0000000408087981 */ /* 0x000ea2000c1e1900 */
[----:B------:R-:W-:Y:S01]  /*0df0*/  BSSY.RECONVERGENT B3, `(.L_x_118) ;  /* 0x0000006000037945 */ /* 0x000fe20003800200 */
[----:B--2---:R-:W-:-:S13]  /*0e00*/  ISETP.NE.AND P1, PT, R8, -0x1, PT ;  /* 0xffffffff0800780c */ /* 0x004fda0003f25270 */
[----:B------:R-:W-:Y:S05]  /*0e10*/  @P1 BRA `(.L_x_119) ;  /* 0x00000000000c1947 */ /* 0x000fea0003800000 */
[----:B------:R-:W0:Y:S02]  /*0e20*/  LDC.64 R8, c[0x0][0x3a8] ;  /* 0x0000ea00ff087b82 */ /* 0x000e240000000a00 */
[----:B0-----:R-:W-:-:S05]  /*0e30*/  IMAD.WIDE R8, R17, 0x4, R8 ;  /* 0x0000000411087825 */ /* 0x001fca00078e0208 */
[----:B-----5:R0:W-:Y:S02]  /*0e40*/  REDG.E.MIN.S32.STRONG.GPU desc[UR4][R8.64], R13 ;  /* 0x0000000d0800798e */ /* 0x0201e4000c92e304 */
.L_x_119:
[----:B------:R-:W-:Y:S05]  /*0e50*/  BSYNC.RECONVERGENT B3 ;  /* 0x0000000000037941 */ /* 0x000fea0003800200 */
.L_x_118:
        /* <DEDUP_REMOVED lines=9> */
.L_x_121:
[----:B------:R-:W-:Y:S05]  /*0ef0*/  BSYNC.RECONVERGENT B3 ;  /* 0x0000000000037941 */ /* 0x000fea0003800200 */
.L_x_120:
        /* <DEDUP_REMOVED lines=9> */
.L_x_123:
[----:B------:R-:W-:Y:S05]  /*0f90*/  BSYNC.RECONVERGENT B3 ;  /* 0x0000000000037941 */ /* 0x000fea0003800200 */
.L_x_122:
        /* <DEDUP_REMOVED lines=9> */
.L_x_125:
[----:B------:R-:W-:Y:S05]  /*1030*/  BSYNC.RECONVERGENT B3 ;  /* 0x0000000000037941 */ /* 0x000fea0003800200 */
.L_x_124:
        /* <DEDUP_REMOVED lines=9> */
.L_x_127:
[----:B------:R-:W-:Y:S05]  /*10d0*/  BSYNC.RECONVERGENT B3 ;  /* 0x0000000000037941 */ /* 0x000fea0003800200 */
.L_x_126:
        /* <DEDUP_REMOVED lines=9> */
.L_x_129:
[----:B------:R-:W-:Y:S05]  /*1170*/  BSYNC.RECONVERGENT B3 ;  /* 0x0000000000037941 */ /* 0x000fea0003800200 */
.L_x_128:
        /* <DEDUP_REMOVED lines=9> */
.L_x_131:
[----:B------:R-:W-:Y:S05]  /*1210*/  BSYNC.RECONVERGENT B3 ;  /* 0x0000000000037941 */ /* 0x000fea0003800200 */
.L_x_130:
[----:B------:R-:W-:-:S07]  /*1220*/  IADD3 R15, PT, PT, R15, 0x8, RZ ;  /* 0x000000080f0f7810 */ /* 0x000fce0007ffe0ff */
.L_x_115:
[----:B------:R-:W-:Y:S05]  /*1230*/  BSYNC.RECONVERGENT B2 ;  /* 0x0000000000027941 */ /* 0x000fea0003800200 */
.L_x_114:
        /* <DEDUP_REMOVED lines=17> */
.L_x_135:
[----:B------:R-:W-:Y:S05]  /*1350*/  BSYNC.RECONVERGENT B3 ;  /* 0x0000000000037941 */ /* 0x000fea0003800200 */
.L_x_134:
        /* <DEDUP_REMOVED lines=9> */
.L_x_137:
[----:B------:R-:W-:Y:S05]  /*13f0*/  BSYNC.RECONVERGENT B3 ;  /* 0x0000000000037941 */ /* 0x000fea0003800200 */
.L_x_136:
        /* <DEDUP_REMOVED lines=9> */
.L_x_139:
[----:B------:R-:W-:Y:S05]  /*1490*/  BSYNC.RECONVERGENT B3 ;  /* 0x0000000000037941 */ /* 0x000fea0003800200 */
.L_x_138:
        /* <DEDUP_REMOVED lines=9> */
.L_x_141:
[----:B------:R-:W-:Y:S05]  /*1530*/  BSYNC.RECONVERGENT B3 ;  /* 0x0000000000037941 */ /* 0x000fea0003800200 */
.L_x_140:
[----:B------:R-:W-:-:S07]  /*1540*/  IADD3 R15, PT, PT, R15, 0x4, RZ ;  /* 0x000000040f0f7810 */ /* 0x000fce0007ffe0ff */
.L_x_133:
[----:B------:R-:W-:Y:S05]  /*1550*/  BSYNC.RECONVERGENT B2 ;  /* 0x0000000000027941 */ /* 0x000fea0003800200 */
.L_x_132:
        /* <DEDUP_REMOVED lines=11> */
[----:B------:R-:W0:Y:S02]  /*1610*/  LDC.64 R8, c[0x0][0x3a8] ;  /* 0x0000ea00ff087b82 */ /* 0x000e240000000a00 */
[----:B0-----:R-:W-:-:S05]  /*1620*/  IMAD.WIDE R8, R15, 0x4, R8 ;  /* 0x000000040f087825 */ /* 0x001fca00078e0208 */
[----:B-----5:R0:W-:Y:S02]  /*1630*/  REDG.E.MIN.S32.STRONG.GPU desc[UR4][R8.64], R13 ;  /* 0x0000000d0800798e */ /* 0x0201e4000c92e304 */
.L_x_143:
[----:B------:R-:W-:Y:S05]  /*1640*/  BSYNC.RECONVERGENT B2 ;  /* 0x0000000000027941 */ /* 0x000fea0003800200 */
.L_x_142:
        /* <DEDUP_REMOVED lines=11> */
.L_x_145:
[----:B------:R-:W-:Y:S05]  /*1700*/  BSYNC.RECONVERGENT B2 ;  /* 0x0000000000027941 */ /* 0x000fea0003800200 */
.L_x_144:
[----:B------:R-:W-:Y:S05]  /*1710*/  @!P2 BRA `(.L_x_78) ;  /* 0x000000000020a947 */ /* 0x000fea0003800000 */
[----:B------:R-:W2:Y:S02]  /*1720*/  LDG.E R7, desc[UR4][R6.64+0x8] ;  /* 0x0000080406077981 */ /* 0x000ea4000c1e1900 */
[----:B--2---:R-:W-:-:S06]  /*1730*/  IMAD.WIDE R2, R7, 0x4, R2 ;  /* 0x0000000407027825 */ /* 0x004fcc00078e0202 */
[----:B------:R-:W2:Y:S02]  /*1740*/  LDG.E R2, desc[UR4][R2.64] ;  /* 0x0000000402027981 */ /* 0x000ea4000c1e1900 */
[----:B--2---:R-:W-:-:S13]  /*1750*/  ISETP.NE.AND P1, PT, R2, -0x1, PT ;  /* 0xffffffff0200780c */ /* 0x004fda0003f25270 */
[----:B------:R-:W-:Y:S05]  /*1760*/  @P1 BRA `(.L_x_78) ;  /* 0x00000000000c1947 */ /* 0x000fea0003800000 */
[----:B------:R-:W1:Y:S02]  /*1770*/  LDC.64 R2, c[0x0][0x3a8] ;  /* 0x0000ea00ff027b82 */ /* 0x000e640000000a00 */
[----:B-1----:R-:W-:-:S05]  /*1780*/  IMAD.WIDE R2, R7, 0x4, R2 ;  /* 0x0000000407027825 */ /* 0x002fca00078e0202 */
[----:B-----5:R2:W-:Y:S02]  /*1790*/  REDG.E.MIN.S32.STRONG.GPU desc[UR4][R2.64], R13 ;  /* 0x0000000d0200798e */ /* 0x0205e4000c92e304 */
.L_x_78:
[----:B------:R-:W-:Y:S05]  /*17a0*/  BSYNC.RECONVERGENT B0 ;  /* 0x0000000000007941 */ /* 0x000fea0003800200 */
.L_x_77:
[----:B------:R-:W-:Y:S05]  /*17b0*/  @!P0 BRA `(.L_x_146) ;  /* 0xffffffe800588947 */ /* 0x000fea000383ffff */
.L_x_76:
[----:B------:R-:W-:Y:S05]  /*17c0*/  BSYNC.RECONVERGENT B1 ;  /* 0x0000000000017941 */ /* 0x000fea0003800200 */
.L_x_75:
[----:B------:R-:W2:Y:S02]  /*17d0*/  LDCU.64 UR8, c[0x0][0x3b0] ;  /* 0x00007600ff0877ac */ /* 0x000ea40008000a00 */
[----:B--2---:R-:W-:-:S04]  /*17e0*/  IADD3 R2, P0, PT, R0, UR8, RZ ;  /* 0x0000000800027c10 */ /* 0x004fc8000ff1e0ff */
[----:B------:R-:W-:-:S05]  /*17f0*/  LEA.HI.X.SX32 R3, R0, UR9, 0x1, P0 ;  /* 0x0000000900037c11 */ /* 0x000fca00080f0eff */
[----:B------:R-:W-:Y:S01]  /*1800*/  STG.E.U8 desc[UR4][R2.64], R10 ;  /* 0x0000000a02007986 */ /* 0x000fe2000c101104 */
[----:B------:R-:W-:Y:S05]  /*1810*/  EXIT ;  /* 0x000000000000794d */ /* 0x000fea0003800000 */
.L_x_147:
        /* <DEDUP_REMOVED lines=14> */
.L_x_151:


//--------------------- .text._Z4initPiS_S_ii     --------------------------
	.section	.text._Z4initPiS_S_ii,"ax",@progbits
	.align	128
        .global         _Z4initPiS_S_ii
        .type           _Z4initPiS_S_ii,@function
        .size           _Z4initPiS_S_ii,(.L_x_152 - _Z4initPiS_S_ii)
        .other          _Z4initPiS_S_ii,@"STO_CUDA_ENTRY STV_DEFAULT"
_Z4initPiS_S_ii:
.text._Z4initPiS_S_ii:
        /* <DEDUP_REMOVED lines=9> */
[----:B------:R-:W1:Y:S01]  /*0090*/  LDCU.64 UR4, c[0x0][0x358] ;  /* 0x00006b00ff0477ac */ /* 0x000e620008000a00 */
[----:B------:R-:W-:-:S06]  /*00a0*/  MOV R11, 0xffffffff ;  /* 0xffffffff000b7802 */ /* 0x000fcc0000000f00 */
[----:B------:R-:W2:Y:S08]  /*00b0*/  LDC.64 R4, c[0x0][0x390] ;  /* 0x0000e400ff047b82 */ /* 0x000eb00000000a00 */
[----:B------:R-:W3:Y:S01]  /*00c0*/  LDC.64 R6, c[0x0][0x380] ;  /* 0x0000e000ff067b82 */ /* 0x000ee20000000a00 */
[----:B0-----:R-:W-:-:S05]  /*00d0*/  IMAD.WIDE R2, R9, 0x4, R2 ;  /* 0x0000000409027825 */ /* 0x001fca00078e0202 */
[----:B-1----:R-:W-:Y:S01]  /*00e0*/  STG.E desc[UR4][R2.64], R11 ;  /* 0x0000000b02007986 */ /* 0x002fe2000c101904 */
[----:B--2---:R-:W-:-:S05]  /*00f0*/  IMAD.WIDE R4, R9, 0x4, R4 ;  /* 0x0000000409047825 */ /* 0x004fca00078e0204 */
[----:B------:R-:W-:Y:S01]  /*0100*/  STG.E desc[UR4][R4.64], R11 ;  /* 0x0000000b04007986 */ /* 0x000fe2000c101904 */
[----:B---3--:R-:W-:-:S05]  /*0110*/  IMAD.WIDE R6, R9, 0x4, R6 ;  /* 0x0000000409067825 */ /* 0x008fca00078e0206 */
[----:B------:R-:W-:Y:S01]  /*0120*/  STG.E desc[UR4][R6.64], RZ ;  /* 0x000000ff06007986 */ /* 0x000fe2000c101904 */
[----:B------:R-:W-:Y:S05]  /*0130*/  EXIT ;  /* 0x000000000000794d */ /* 0x000fea0003800000 */
.L_x_148:
        /* <DEDUP_REMOVED lines=12> */
.L_x_152:


//--------------------- .nv.shared.reserved.0     --------------------------
	.section	.nv.shared.reserved.0,"aw",@nobits
	.weak		__nv_reservedSMEM_offset_0_alias
	.size		__nv_reservedSMEM_offset_0_alias, 0, 64
	.other		__nv_reservedSMEM_offset_0_alias,@"STO_CUDA_RESERVED_SHARED STV_DEFAULT"
__nv_reservedSMEM_offset_0_alias:
	.zero		0
	.zero		64


//--------------------- .nv.constant0._Z4mis3PiS_S_i --------------------------
	.section	.nv.constant0._Z4mis3PiS_S_i,"a",@progbits
	.sectionflags	@""
	.align	4
.nv.constant0._Z4mis3PiS_S_i:
	.zero		924


//--------------------- .nv.constant0._Z4mis2PiS_S_S_S_S_S_ii --------------------------
	.section	.nv.constant0._Z4mis2PiS_S_S_S_S_S_ii,"a",@progbits
	.sectionflags	@""
	.align	4
.nv.constant0._Z4mis2PiS_S_S_S_S_S_ii:
	.zero		960


//--------------------- .nv.constant0._Z4mis1PiS_S_S_S_S_Pbii --------------------------
	.section	.nv.constant0._Z4mis1PiS_S_S_S_S_Pbii,"a",@progbits
	.sectionflags	@""
	.align	4
.nv.constant0._Z4mis1PiS_S_S_S_S_Pbii:
	.zero		960


//--------------------- .nv.constant0._Z4initPiS_S_ii --------------------------
	.section	.nv.constant0._Z4initPiS_S_ii,"a",@progbits
	.sectionflags	@""
	.align	4
.nv.constant0._Z4initPiS_S_ii:
	.zero		928


//--------------------- SYMBOLS --------------------------

	.type		.nv.reservedSmem.offset0,@object
	.size		.nv.reservedSmem.offset0,0x4
